//
// Generated by NVIDIA NVVM Compiler
//
// Compiler Build ID: CL-36424714
// Cuda compilation tools, release 13.0, V13.0.88
// Based on NVVM 20.0.0
//

.version 9.0
.target sm_100
.address_size 64

	// .globl	_Z20process_image_kernelPhS_
// _ZZ18array_min_positivePiiE7min_arr has been demoted
// _ZZ20process_image_kernelPhS_E11hist_shared has been demoted
// _ZZ20process_image_kernelPhS_E6mapOut has been demoted

.visible .entry _Z20process_image_kernelPhS_(
	.param .u64 .ptr .align 1 _Z20process_image_kernelPhS__param_0,
	.param .u64 .ptr .align 1 _Z20process_image_kernelPhS__param_1
)
{
	.reg .pred 	%p<58>;
	.reg .b16 	%rs<13>;
	.reg .b32 	%r<187>;
	.reg .b32 	%f<5>;
	.reg .b64 	%rd<30>;
	// demoted variable
	.shared .align 4 .b8 _ZZ18array_min_positivePiiE7min_arr[1024];
	// demoted variable
	.shared .align 4 .b8 _ZZ20process_image_kernelPhS_E11hist_shared[1024];
	// demoted variable
	.shared .align 1 .b8 _ZZ20process_image_kernelPhS_E6mapOut[256];
	ld.param.u64 	%rd7, [_Z20process_image_kernelPhS__param_0];
	ld.param.u64 	%rd8, [_Z20process_image_kernelPhS__param_1];
	cvta.to.global.u64 	%rd1, %rd8;
	cvta.to.global.u64 	%rd2, %rd7;
	mov.u32 	%r1, %tid.x;
	setp.gt.u32 	%p1, %r1, 255;
	shl.b32 	%r52, %r1, 2;
	mov.u32 	%r53, _ZZ20process_image_kernelPhS_E11hist_shared;
	add.s32 	%r2, %r53, %r52;
	@%p1 bra 	$L__BB0_2;
	mov.b32 	%r54, 0;
	st.shared.u32 	[%r2], %r54;
$L__BB0_2:
	mov.u32 	%r3, %ntid.x;
	cvt.u16.u32 	%rs1, %r3;
	div.u16 	%rs2, -1, %rs1;
	cvt.u32.u16 	%r55, %rs2;
	add.s32 	%r56, %r55, 1;
	and.b32  	%r4, %r56, 3;
	mov.u32 	%r57, %ctaid.x;
	shl.b32 	%r58, %r57, 16;
	or.b32  	%r186, %r1, %r58;
	shl.b32 	%r6, %r3, 2;
	cvt.u64.u32 	%rd9, %r3;
	add.s64 	%rd3, %rd2, %rd9;
	mul.wide.u32 	%rd4, %r3, 2;
	mul.wide.u32 	%rd5, %r3, 3;
	add.s64 	%rd6, %rd2, %rd5;
	and.b32  	%r59, %r56, 131068;
	neg.s32 	%r183, %r59;
	mov.u32 	%r171, %r183;
	mov.u32 	%r174, %r186;
$L__BB0_3:
	cvt.s64.s32 	%rd10, %r174;
	add.s64 	%rd11, %rd3, %rd10;
	add.s64 	%rd12, %rd2, %rd10;
	add.s64 	%rd13, %rd12, %rd4;
	add.s64 	%rd14, %rd6, %rd10;
	ld.global.u8 	%rs3, [%rd12];
	mul.wide.u16 	%r60, %rs3, 4;
	add.s32 	%r62, %r53, %r60;
	atom.shared.add.u32 	%r63, [%r62], 1;
	ld.global.u8 	%rs4, [%rd11];
	mul.wide.u16 	%r64, %rs4, 4;
	add.s32 	%r65, %r53, %r64;
	atom.shared.add.u32 	%r66, [%r65], 1;
	ld.global.u8 	%rs5, [%rd13];
	mul.wide.u16 	%r67, %rs5, 4;
	add.s32 	%r68, %r53, %r67;
	atom.shared.add.u32 	%r69, [%r68], 1;
	ld.global.u8 	%rs6, [%rd14];
	mul.wide.u16 	%r70, %rs6, 4;
	add.s32 	%r71, %r53, %r70;
	atom.shared.add.u32 	%r72, [%r71], 1;
	add.s32 	%r174, %r174, %r6;
	add.s32 	%r171, %r171, 4;
	setp.ne.s32 	%p2, %r171, 0;
	@%p2 bra 	$L__BB0_3;
	setp.eq.s32 	%p3, %r4, 0;
	@%p3 bra 	$L__BB0_7;
	neg.s32 	%r173, %r4;
$L__BB0_6:
	.pragma "nounroll";
	cvt.s64.s32 	%rd15, %r174;
	add.s64 	%rd16, %rd2, %rd15;
	ld.global.u8 	%rs7, [%rd16];
	mul.wide.u16 	%r73, %rs7, 4;
	add.s32 	%r75, %r53, %r73;
	atom.shared.add.u32 	%r76, [%r75], 1;
	add.s32 	%r174, %r174, %r3;
	add.s32 	%r173, %r173, 1;
	setp.ne.s32 	%p4, %r173, 0;
	@%p4 bra 	$L__BB0_6;
$L__BB0_7:
	bar.sync 	0;
	add.s32 	%r17, %r1, -1;
	setp.gt.u32 	%p5, %r17, 254;
	@%p5 bra 	$L__BB0_9;
	ld.shared.u32 	%r176, [%r2+-4];
$L__BB0_9:
	setp.gt.u32 	%p6, %r17, 254;
	bar.sync 	0;
	@%p6 bra 	$L__BB0_11;
	ld.shared.u32 	%r78, [%r2];
	add.s32 	%r79, %r78, %r176;
	st.shared.u32 	[%r2], %r79;
$L__BB0_11:
	bar.sync 	0;
	add.s32 	%r20, %r1, -2;
	setp.gt.u32 	%p7, %r20, 253;
	@%p7 bra 	$L__BB0_13;
	ld.shared.u32 	%r176, [%r2+-8];
$L__BB0_13:
	setp.gt.u32 	%p8, %r20, 253;
	bar.sync 	0;
	@%p8 bra 	$L__BB0_15;
	ld.shared.u32 	%r80, [%r2];
	add.s32 	%r81, %r80, %r176;
	st.shared.u32 	[%r2], %r81;
$L__BB0_15:
	bar.sync 	0;
	add.s32 	%r23, %r1, -4;
	setp.gt.u32 	%p9, %r23, 251;
	@%p9 bra 	$L__BB0_17;
	ld.shared.u32 	%r176, [%r2+-16];
$L__BB0_17:
	setp.gt.u32 	%p10, %r23, 251;
	bar.sync 	0;
	@%p10 bra 	$L__BB0_19;
	ld.shared.u32 	%r82, [%r2];
	add.s32 	%r83, %r82, %r176;
	st.shared.u32 	[%r2], %r83;
$L__BB0_19:
	bar.sync 	0;
	add.s32 	%r26, %r1, -8;
	setp.gt.u32 	%p11, %r26, 247;
	@%p11 bra 	$L__BB0_21;
	ld.shared.u32 	%r176, [%r2+-32];
$L__BB0_21:
	setp.gt.u32 	%p12, %r26, 247;
	bar.sync 	0;
	@%p12 bra 	$L__BB0_23;
	ld.shared.u32 	%r84, [%r2];
	add.s32 	%r85, %r84, %r176;
	st.shared.u32 	[%r2], %r85;
$L__BB0_23:
	bar.sync 	0;
	add.s32 	%r29, %r1, -16;
	setp.gt.u32 	%p13, %r29, 239;
	@%p13 bra 	$L__BB0_25;
	ld.shared.u32 	%r176, [%r2+-64];
$L__BB0_25:
	setp.gt.u32 	%p14, %r29, 239;
	bar.sync 	0;
	@%p14 bra 	$L__BB0_27;
	ld.shared.u32 	%r86, [%r2];
	add.s32 	%r87, %r86, %r176;
	st.shared.u32 	[%r2], %r87;
$L__BB0_27:
	bar.sync 	0;
	add.s32 	%r32, %r1, -32;
	setp.gt.u32 	%p15, %r32, 223;
	@%p15 bra 	$L__BB0_29;
	ld.shared.u32 	%r176, [%r2+-128];
$L__BB0_29:
	setp.gt.u32 	%p16, %r32, 223;
	bar.sync 	0;
	@%p16 bra 	$L__BB0_31;
	ld.shared.u32 	%r88, [%r2];
	add.s32 	%r89, %r88, %r176;
	st.shared.u32 	[%r2], %r89;
$L__BB0_31:
	bar.sync 	0;
	add.s32 	%r35, %r1, -64;
	setp.gt.u32 	%p17, %r35, 191;
	@%p17 bra 	$L__BB0_33;
	ld.shared.u32 	%r176, [%r2+-256];
$L__BB0_33:
	setp.gt.u32 	%p18, %r35, 191;
	bar.sync 	0;
	@%p18 bra 	$L__BB0_35;
	ld.shared.u32 	%r90, [%r2];
	add.s32 	%r91, %r90, %r176;
	st.shared.u32 	[%r2], %r91;
$L__BB0_35:
	bar.sync 	0;
	and.b32  	%r38, %r1, 896;
	setp.ne.s32 	%p19, %r38, 128;
	@%p19 bra 	$L__BB0_37;
	ld.shared.u32 	%r176, [%r2+-512];
$L__BB0_37:
	setp.ne.s32 	%p20, %r38, 128;
	bar.sync 	0;
	@%p20 bra 	$L__BB0_39;
	ld.shared.u32 	%r92, [%r2];
	add.s32 	%r93, %r92, %r176;
	st.shared.u32 	[%r2], %r93;
$L__BB0_39:
	setp.gt.u32 	%p21, %r1, 255;
	bar.sync 	0;
	bar.sync 	0;
	shl.b32 	%r94, %r1, 2;
	mov.u32 	%r95, _ZZ18array_min_positivePiiE7min_arr;
	add.s32 	%r41, %r95, %r94;
	@%p21 bra 	$L__BB0_41;
	ld.shared.u32 	%r96, [%r2];
	st.shared.u32 	[%r41], %r96;
$L__BB0_41:
	bar.sync 	0;
	setp.gt.u32 	%p22, %r1, 127;
	@%p22 bra 	$L__BB0_43;
	ld.shared.u32 	%r97, [%r41+512];
	setp.gt.s32 	%p23, %r97, 0;
	ld.shared.u32 	%r99, [%r41];
	setp.gt.s32 	%p24, %r99, %r97;
	setp.eq.s32 	%p25, %r99, 0;
	selp.b32 	%r101, %r97, %r99, %p25;
	selp.b32 	%r102, %r97, %r101, %p24;
	selp.b32 	%r103, %r102, %r101, %p23;
	st.shared.u32 	[%r41], %r103;
$L__BB0_43:
	bar.sync 	0;
	setp.gt.u32 	%p26, %r1, 63;
	@%p26 bra 	$L__BB0_45;
	ld.shared.u32 	%r104, [%r41+256];
	setp.gt.s32 	%p27, %r104, 0;
	ld.shared.u32 	%r106, [%r41];
	setp.gt.s32 	%p28, %r106, %r104;
	setp.eq.s32 	%p29, %r106, 0;
	selp.b32 	%r108, %r104, %r106, %p29;
	selp.b32 	%r109, %r104, %r108, %p28;
	selp.b32 	%r110, %r109, %r108, %p27;
	st.shared.u32 	[%r41], %r110;
$L__BB0_45:
	bar.sync 	0;
	setp.gt.u32 	%p30, %r1, 31;
	@%p30 bra 	$L__BB0_47;
	ld.shared.u32 	%r111, [%r41+128];
	setp.gt.s32 	%p31, %r111, 0;
	ld.shared.u32 	%r113, [%r41];
	setp.gt.s32 	%p32, %r113, %r111;
	setp.eq.s32 	%p33, %r113, 0;
	selp.b32 	%r115, %r111, %r113, %p33;
	selp.b32 	%r116, %r111, %r115, %p32;
	selp.b32 	%r117, %r116, %r115, %p31;
	st.shared.u32 	[%r41], %r117;
$L__BB0_47:
	bar.sync 	0;
	setp.gt.u32 	%p34, %r1, 15;
	@%p34 bra 	$L__BB0_49;
	ld.shared.u32 	%r118, [%r41+64];
	setp.gt.s32 	%p35, %r118, 0;
	ld.shared.u32 	%r120, [%r41];
	setp.gt.s32 	%p36, %r120, %r118;
	setp.eq.s32 	%p37, %r120, 0;
	selp.b32 	%r122, %r118, %r120, %p37;
	selp.b32 	%r123, %r118, %r122, %p36;
	selp.b32 	%r124, %r123, %r122, %p35;
	st.shared.u32 	[%r41], %r124;
$L__BB0_49:
	bar.sync 	0;
	setp.gt.u32 	%p38, %r1, 7;
	@%p38 bra 	$L__BB0_51;
	ld.shared.u32 	%r125, [%r41+32];
	setp.gt.s32 	%p39, %r125, 0;
	ld.shared.u32 	%r127, [%r41];
	setp.gt.s32 	%p40, %r127, %r125;
	setp.eq.s32 	%p41, %r127, 0;
	selp.b32 	%r129, %r125, %r127, %p41;
	selp.b32 	%r130, %r125, %r129, %p40;
	selp.b32 	%r131, %r130, %r129, %p39;
	st.shared.u32 	[%r41], %r131;
$L__BB0_51:
	bar.sync 	0;
	setp.gt.u32 	%p42, %r1, 3;
	@%p42 bra 	$L__BB0_53;
	ld.shared.u32 	%r132, [%r41+16];
	setp.gt.s32 	%p43, %r132, 0;
	ld.shared.u32 	%r134, [%r41];
	setp.gt.s32 	%p44, %r134, %r132;
	setp.eq.s32 	%p45, %r134, 0;
	selp.b32 	%r136, %r132, %r134, %p45;
	selp.b32 	%r137, %r132, %r136, %p44;
	selp.b32 	%r138, %r137, %r136, %p43;
	st.shared.u32 	[%r41], %r138;
$L__BB0_53:
	bar.sync 	0;
	setp.gt.u32 	%p46, %r1, 1;
	@%p46 bra 	$L__BB0_55;
	ld.shared.u32 	%r139, [%r41+8];
	setp.gt.s32 	%p47, %r139, 0;
	ld.shared.u32 	%r141, [%r41];
	setp.gt.s32 	%p48, %r141, %r139;
	setp.eq.s32 	%p49, %r141, 0;
	selp.b32 	%r143, %r139, %r141, %p49;
	selp.b32 	%r144, %r139, %r143, %p48;
	selp.b32 	%r145, %r144, %r143, %p47;
	st.shared.u32 	[%r41], %r145;
$L__BB0_55:
	bar.sync 	0;
	setp.ne.s32 	%p50, %r1, 0;
	@%p50 bra 	$L__BB0_57;
	ld.shared.u32 	%r146, [_ZZ18array_min_positivePiiE7min_arr+4];
	setp.gt.s32 	%p51, %r146, 0;
	ld.shared.u32 	%r148, [%r41];
	setp.gt.s32 	%p52, %r148, %r146;
	setp.eq.s32 	%p53, %r148, 0;
	selp.b32 	%r150, %r146, %r148, %p53;
	selp.b32 	%r151, %r146, %r150, %p52;
	selp.b32 	%r152, %r151, %r150, %p51;
	st.shared.u32 	[%r41], %r152;
$L__BB0_57:
	setp.gt.u32 	%p54, %r1, 255;
	bar.sync 	0;
	ld.shared.u32 	%r42, [_ZZ18array_min_positivePiiE7min_arr];
	bar.sync 	0;
	@%p54 bra 	$L__BB0_59;
	ld.shared.u32 	%r153, [%r2];
	sub.s32 	%r154, %r153, %r42;
	cvt.rn.f32.s32 	%f1, %r154;
	sub.s32 	%r155, 65536, %r42;
	cvt.rn.f32.s32 	%f2, %r155;
	div.rn.f32 	%f3, %f1, %f2;
	mul.f32 	%f4, %f3, 0f437F0000;
	cvt.rzi.s32.f32 	%r156, %f4;
	mov.u32 	%r157, _ZZ20process_image_kernelPhS_E6mapOut;
	add.s32 	%r158, %r157, %r1;
	st.shared.u8 	[%r158], %r156;
$L__BB0_59:
	bar.sync 	0;
	cvt.u64.u32 	%rd17, %r3;
	mov.u32 	%r160, _ZZ20process_image_kernelPhS_E6mapOut;
$L__BB0_60:
	cvt.s64.s32 	%rd18, %r186;
	add.s64 	%rd19, %rd1, %rd18;
	add.s64 	%rd20, %rd2, %rd18;
	ld.global.u8 	%r159, [%rd20];
	add.s32 	%r161, %r160, %r159;
	ld.shared.u8 	%rs8, [%r161];
	st.global.u8 	[%rd19], %rs8;
	add.s64 	%rd21, %rd20, %rd17;
	ld.global.u8 	%r162, [%rd21];
	add.s32 	%r163, %r160, %r162;
	ld.shared.u8 	%rs9, [%r163];
	add.s64 	%rd22, %rd19, %rd17;
	st.global.u8 	[%rd22], %rs9;
	add.s64 	%rd23, %rd20, %rd4;
	ld.global.u8 	%r164, [%rd23];
	add.s32 	%r165, %r160, %r164;
	ld.shared.u8 	%rs10, [%r165];
	add.s64 	%rd24, %rd19, %rd4;
	st.global.u8 	[%rd24], %rs10;
	add.s64 	%rd25, %rd20, %rd5;
	ld.global.u8 	%r166, [%rd25];
	add.s32 	%r167, %r160, %r166;
	ld.shared.u8 	%rs11, [%r167];
	add.s64 	%rd26, %rd19, %rd5;
	st.global.u8 	[%rd26], %rs11;
	add.s32 	%r186, %r186, %r6;
	add.s32 	%r183, %r183, 4;
	setp.ne.s32 	%p55, %r183, 0;
	@%p55 bra 	$L__BB0_60;
	setp.eq.s32 	%p56, %r4, 0;
	@%p56 bra 	$L__BB0_64;
	neg.s32 	%r185, %r4;
$L__BB0_63:
	.pragma "nounroll";
	cvt.s64.s32 	%rd27, %r186;
	add.s64 	%rd28, %rd2, %rd27;
	add.s64 	%rd29, %rd1, %rd27;
	ld.global.u8 	%r168, [%rd28];
	add.s32 	%r170, %r160, %r168;
	ld.shared.u8 	%rs12, [%r170];
	st.global.u8 	[%rd29], %rs12;
	add.s32 	%r186, %r186, %r3;
	add.s32 	%r185, %r185, 1;
	setp.ne.s32 	%p57, %r185, 0;
	@%p57 bra 	$L__BB0_63;
$L__BB0_64:
	ret;

}


// ===== COMPILED SASS (sm_100) =====

	.target	sm_100

	.elftype	@"ET_EXEC"


//--------------------- .note.nv.tkinfo           --------------------------
	.section	.note.nv.tkinfo,"",@"SHT_NOTE"
	.sectionflags	@"SHF_NOTE_NV_TKINFO"
	.tkinfo
        /*0018*/ 	.word	0x00000002
        /*0030*/ 	.string	""
        /*0030*/ 	.string	"ptxas"
        /*0030*/ 	.string	"Cuda compilation tools, release 13.0, V13.0.88"
        /*0030*/ 	.string	"Build cuda_13.0.r13.0/compiler.36424714_0"
        /*0030*/ 	.string	"-arch sm_100 -m 64 "



//--------------------- .note.nv.cuinfo           --------------------------
	.section	.note.nv.cuinfo,"",@"SHT_NOTE"
	.sectionflags	@"SHF_NOTE_NV_CUINFO"
        /*0018*/ 	.short	0x0002
        /*001a*/ 	.short	0x0064
        /*001c*/ 	.short	0x0082
	.zero		2


//--------------------- .nv.info                  --------------------------
	.section	.nv.info,"",@"SHT_CUDA_INFO"
	.align	4


	//----- nvinfo : EIATTR_REGCOUNT
	.align		4
        /*0000*/ 	.byte	0x04, 0x2f
        /*0002*/ 	.short	(.L_1 - .L_0)
	.align		4
.L_0:
        /*0004*/ 	.word	index@(_Z20process_image_kernelPhS_)
        /*0008*/ 	.word	0x0000001b


	//----- nvinfo : EIATTR_FRAME_SIZE
	.align		4
.L_1:
        /*000c*/ 	.byte	0x04, 0x11
        /*000e*/ 	.short	(.L_3 - .L_2)
	.align		4
.L_2:
        /*0010*/ 	.word	index@($__internal_1_$__cuda_sm3x_div_rn_noftz_f32_slowpath)
        /*0014*/ 	.word	0x00000000


	//----- nvinfo : EIATTR_FRAME_SIZE
	.align		4
.L_3:
        /*0018*/ 	.byte	0x04, 0x11
        /*001a*/ 	.short	(.L_5 - .L_4)
	.align		4
.L_4:
        /*001c*/ 	.word	index@($__internal_0_$__cuda_sm20_div_u16)
        /*0020*/ 	.word	0x00000000


	//----- nvinfo : EIATTR_FRAME_SIZE
	.align		4
.L_5:
        /*0024*/ 	.byte	0x04, 0x11
        /*0026*/ 	.short	(.L_7 - .L_6)
	.align		4
.L_6:
        /*0028*/ 	.word	index@(_Z20process_image_kernelPhS_)
        /*002c*/ 	.word	0x00000000


	//----- nvinfo : EIATTR_MIN_STACK_SIZE
	.align		4
.L_7:
        /*0030*/ 	.byte	0x04, 0x12
        /*0032*/ 	.short	(.L_9 - .L_8)
	.align		4
.L_8:
        /*0034*/ 	.word	index@(_Z20process_image_kernelPhS_)
        /*0038*/ 	.word	0x00000000
.L_9:


//--------------------- .nv.compat                --------------------------
	.section	.nv.compat,"",@"SHT_CUDA_COMPAT_INFO"
	.align	4
        /*0000*/ 	.byte	0x02, 0x09, 0x00, 0x00, 0x02, 0x02, 0x01, 0x00, 0x02, 0x05, 0x05, 0x00, 0x03, 0x07, 0x01, 0x01
        /*0010*/ 	.byte	0x02, 0x03, 0x00, 0x00, 0x02, 0x06, 0x01, 0x00, 0x04, 0x0b, 0x08, 0x00, 0x01, 0x00, 0x00, 0x00
        /*0020*/ 	.byte	0x00, 0x00, 0x00, 0x00


//--------------------- .nv.info._Z20process_image_kernelPhS_ --------------------------
	.section	.nv.info._Z20process_image_kernelPhS_,"",@"SHT_CUDA_INFO"
	.sectionflags	@""
	.align	4


	//----- nvinfo : EIATTR_CUDA_API_VERSION
	.align		4
        /*0000*/ 	.byte	0x04, 0x37
        /*0002*/ 	.short	(.L_11 - .L_10)
.L_10:
        /*0004*/ 	.word	0x00000082


	//----- nvinfo : EIATTR_KPARAM_INFO
	.align		4
.L_11:
        /*0008*/ 	.byte	0x04, 0x17
        /*000a*/ 	.short	(.L_13 - .L_12)
.L_12:
        /*000c*/ 	.word	0x00000000
        /*0010*/ 	.short	0x0001
        /*0012*/ 	.short	0x0008
        /*0014*/ 	.byte	0x00, 0xf5, 0x21, 0x00


	//----- nvinfo : EIATTR_KPARAM_INFO
	.align		4
.L_13:
        /*0018*/ 	.byte	0x04, 0x17
        /*001a*/ 	.short	(.L_15 - .L_14)
.L_14:
        /*001c*/ 	.word	0x00000000
        /*0020*/ 	.short	0x0000
        /*0022*/ 	.short	0x0000
        /*0024*/ 	.byte	0x00, 0xf5, 0x21, 0x00


	//----- nvinfo : EIATTR_SPARSE_MMA_MASK
	.align		4
.L_15:
        /*0028*/ 	.byte	0x03, 0x50
        /*002a*/ 	.short	0x0000


	//----- nvinfo : EIATTR_MAXREG_COUNT
	.align		4
        /*002c*/ 	.byte	0x03, 0x1b
        /*002e*/ 	.short	0x00ff


	//----- nvinfo : EIATTR_NUM_BARRIERS
	.align		4
        /*0030*/ 	.byte	0x02, 0x4c
        /*0032*/ 	.byte	0x01
	.zero		1


	//----- nvinfo : EIATTR_MERCURY_ISA_VERSION
	.align		4
        /*0034*/ 	.byte	0x03, 0x5f
        /*0036*/ 	.short	0x0101


	//----- nvinfo : EIATTR_VRC_CTA_INIT_COUNT
	.align		4
        /*0038*/ 	.byte	0x02, 0x4a
	.zero		1
	.zero		1


	//----- nvinfo : EIATTR_EXIT_INSTR_OFFSETS
	.align		4
        /*003c*/ 	.byte	0x04, 0x1c
        /*003e*/ 	.short	(.L_17 - .L_16)


	//   ....[0]....
.L_16:
        /*0040*/ 	.word	0x00002030


	//   ....[1]....
        /*0044*/ 	.word	0x00002130


	//----- nvinfo : EIATTR_CRS_STACK_SIZE
	.align		4
.L_17:
        /*0048*/ 	.byte	0x04, 0x1e
        /*004a*/ 	.short	(.L_19 - .L_18)
.L_18:
        /*004c*/ 	.word	0x00000000


	//----- nvinfo : EIATTR_CBANK_PARAM_SIZE
	.align		4
.L_19:
        /*0050*/ 	.byte	0x03, 0x19
        /*0052*/ 	.short	0x0010


	//----- nvinfo : EIATTR_PARAM_CBANK
	.align		4
        /*0054*/ 	.byte	0x04, 0x0a
        /*0056*/ 	.short	(.L_21 - .L_20)
	.align		4
.L_20:
        /*0058*/ 	.word	index@(.nv.constant0._Z20process_image_kernelPhS_)
        /*005c*/ 	.short	0x0380
        /*005e*/ 	.short	0x0010


	//----- nvinfo : EIATTR_SW_WAR
	.align		4
.L_21:
        /*0060*/ 	.byte	0x04, 0x36
        /*0062*/ 	.short	(.L_23 - .L_22)
.L_22:
        /*0064*/ 	.word	0x00000008
.L_23:


//--------------------- .nv.callgraph             --------------------------
	.section	.nv.callgraph,"",@"SHT_CUDA_CALLGRAPH"
	.align	4
	.sectionentsize	8
	.align		4
        /*0000*/ 	.word	0x00000000
	.align		4
        /*0004*/ 	.word	0xffffffff
	.align		4
        /*0008*/ 	.word	0x00000000
	.align		4
        /*000c*/ 	.word	0xfffffffe
	.align		4
        /*0010*/ 	.word	0x00000000
	.align		4
        /*0014*/ 	.word	0xfffffffd
	.align		4
        /*0018*/ 	.word	0x00000000
	.align		4
        /*001c*/ 	.word	0xfffffffc


//--------------------- .text._Z20process_image_kernelPhS_ --------------------------
	.section	.text._Z20process_image_kernelPhS_,"ax",@progbits
	.align	128
        .global         _Z20process_image_kernelPhS_
        .type           _Z20process_image_kernelPhS_,@function
        .size           _Z20process_image_kernelPhS_,(.L_x_42 - _Z20process_image_kernelPhS_)
        .other          _Z20process_image_kernelPhS_,@"STO_CUDA_ENTRY STV_DEFAULT"
_Z20process_image_kernelPhS_:
.text._Z20process_image_kernelPhS_:
[----:B------:R-:W-:Y:S01]  /*0000*/  LDC R1, c[0x0][0x37c] ;  /* 0x0000df00ff017b82 */ /* 0x000fe20000000800 */
[----:B------:R-:W0:Y:S07]  /*0010*/  S2R R7, SR_TID.X ;  /* 0x0000000000077919 */ /* 0x000e2e0000002100 */
[----:B------:R-:W1:Y:S01]  /*0020*/  S2UR UR5, SR_CgaCtaId ;  /* 0x00000000000579c3 */ /* 0x000e620000008800 */
[----:B------:R-:W-:Y:S01]  /*0030*/  UMOV UR4, 0x400 ;  /* 0x0000040000047882 */ /* 0x000fe20000000000 */
[----:B------:R-:W-:Y:S01]  /*0040*/  MOV R9, 0xe0 ;  /* 0x000000e000097802 */ /* 0x000fe20000000f00 */
[----:B------:R-:W-:Y:S01]  /*0050*/  UIADD3 UR4, UPT, UPT, UR4, 0x400, URZ ;  /* 0x0000040004047890 */ /* 0x000fe2000fffe0ff */
[----:B------:R-:W2:Y:S04]  /*0060*/  LDCU.64 UR6, c[0x0][0x358] ;  /* 0x00006b00ff0677ac */ /* 0x000ea80008000a00 */
[----:B------:R-:W3:Y:S01]  /*0070*/  LDC R2, c[0x0][0x360] ;  /* 0x0000d800ff027b82 */ /* 0x000ee20000000800 */
[----:B-1----:R-:W-:Y:S01]  /*0080*/  ULEA UR4, UR5, UR4, 0x18 ;  /* 0x0000000405047291 */ /* 0x002fe2000f8ec0ff */
[----:B0-----:R-:W-:-:S05]  /*0090*/  ISETP.GT.U32.AND P0, PT, R7, 0xff, PT ;  /* 0x000000ff0700780c */ /* 0x001fca0003f04070 */
[----:B------:R-:W-:Y:S02]  /*00a0*/  LEA R3, R7, UR4, 0x2 ;  /* 0x0000000407037c11 */ /* 0x000fe4000f8e10ff */
[----:B---3--:R-:W-:-:S06]  /*00b0*/  LOP3.LUT R0, R2, 0xffff, RZ, 0xc0, !PT ;  /* 0x0000ffff02007812 */ /* 0x008fcc00078ec0ff */
[----:B--2---:R0:W-:Y:S02]  /*00c0*/  @!P0 STS [R3], RZ ;  /* 0x000000ff03008388 */ /* 0x0041e40000000800 */
[----:B0-----:R-:W-:Y:S05]  /*00d0*/  CALL.REL.NOINC `($__internal_0_$__cuda_sm20_div_u16) ;  /* 0x0000002000187944 */ /* 0x001fea0003c00000 */
[----:B------:R-:W0:Y:S01]  /*00e0*/  S2UR UR5, SR_CTAID.X ;  /* 0x00000000000579c3 */ /* 0x000e220000002500 */
[----:B------:R-:W1:Y:S01]  /*00f0*/  LDCU.64 UR8, c[0x0][0x380] ;  /* 0x00007000ff0877ac */ /* 0x000e620008000a00 */
[----:B------:R-:W-:-:S05]  /*0100*/  LOP3.LUT R0, R0, 0xffff, RZ, 0xc0, !PT ;  /* 0x0000ffff00007812 */ /* 0x000fca00078ec0ff */
[----:B------:R-:W-:Y:S01]  /*0110*/  VIADD R6, R0, 0x1 ;  /* 0x0000000100067836 */ /* 0x000fe20000000000 */
[----:B------:R-:W2:Y:S04]  /*0120*/  LDC.64 R8, c[0x0][0x380] ;  /* 0x0000e000ff087b82 */ /* 0x000ea80000000a00 */
[C---:B------:R-:W-:Y:S02]  /*0130*/  LOP3.LUT R4, R6.reuse, 0x1fffc, RZ, 0xc0, !PT ;  /* 0x0001fffc06047812 */ /* 0x040fe400078ec0ff */
[----:B------:R-:W-:-:S03]  /*0140*/  LOP3.LUT R6, R6, 0x3, RZ, 0xc0, !PT ;  /* 0x0000000306067812 */ /* 0x000fc600078ec0ff */
[----:B------:R-:W-:Y:S01]  /*0150*/  IMAD.MOV R4, RZ, RZ, -R4 ;  /* 0x000000ffff047224 */ /* 0x000fe200078e0a04 */
[----:B-1----:R-:W-:-:S03]  /*0160*/  IADD3 R0, P0, PT, R2, UR8, RZ ;  /* 0x0000000802007c10 */ /* 0x002fc6000ff1e0ff */
[----:B------:R-:W-:Y:S01]  /*0170*/  IMAD.MOV.U32 R16, RZ, RZ, R4 ;  /* 0x000000ffff107224 */ /* 0x000fe200078e0004 */
[----:B0-----:R-:W-:Y:S01]  /*0180*/  USHF.L.U32 UR5, UR5, 0x10, URZ ;  /* 0x0000001005057899 */ /* 0x001fe200080006ff */
[----:B------:R-:W-:-:S05]  /*0190*/  IMAD.X R24, RZ, RZ, UR9, P0 ;  /* 0x00000009ff187e24 */ /* 0x000fca00080e06ff */
[----:B------:R-:W-:Y:S01]  /*01a0*/  LOP3.LUT R5, R7, UR5, RZ, 0xfc, !PT ;  /* 0x0000000507057c12 */ /* 0x000fe2000f8efcff */
[----:B--2---:R-:W-:-:S04]  /*01b0*/  IMAD.WIDE.U32 R8, R2, 0x3, R8 ;  /* 0x0000000302087825 */ /* 0x004fc800078e0008 */
[----:B------:R-:W-:-:S07]  /*01c0*/  IMAD.MOV.U32 R17, RZ, RZ, R5 ;  /* 0x000000ffff117224 */ /* 0x000fce00078e0005 */
.L_x_0:
[----:B------:R-:W-:Y:S02]  /*01d0*/  SHF.R.S32.HI R11, RZ, 0x1f, R17 ;  /* 0x0000001fff0b7819 */ /* 0x000fe40000011411 */
[C---:B------:R-:W-:Y:S02]  /*01e0*/  IADD3 R14, P1, PT, R17.reuse, UR8, RZ ;  /* 0x00000008110e7c10 */ /* 0x040fe4000ff3e0ff */
[----:B------:R-:W-:Y:S02]  /*01f0*/  IADD3 R18, P0, PT, R17, R0, RZ ;  /* 0x0000000011127210 */ /* 0x000fe40007f1e0ff */
[C---:B------:R-:W-:Y:S02]  /*0200*/  IADD3.X R15, PT, PT, R11.reuse, UR9, RZ, P1, !PT ;  /* 0x000000090b0f7c10 */ /* 0x040fe40008ffe4ff */
[----:B------:R-:W-:Y:S01]  /*0210*/  IADD3 R10, P1, PT, R8, R17, RZ ;  /* 0x00000011080a7210 */ /* 0x000fe20007f3e0ff */
[----:B------:R-:W-:Y:S02]  /*0220*/  IMAD.X R19, R11, 0x1, R24, P0 ;  /* 0x000000010b137824 */ /* 0x000fe400000e0618 */
[----:B------:R-:W-:-:S02]  /*0230*/  IMAD.WIDE.U32 R12, R2, 0x2, R14 ;  /* 0x00000002020c7825 */ /* 0x000fc400078e000e */
[----:B------:R-:W2:Y:S02]  /*0240*/  LDG.E.U8 R14, desc[UR6][R14.64] ;  /* 0x000000060e0e7981 */ /* 0x000ea4000c1e1100 */
[----:B------:R-:W-:Y:S02]  /*0250*/  IMAD.X R11, R9, 0x1, R11, P1 ;  /* 0x00000001090b7824 */ /* 0x000fe400008e060b */
[----:B------:R-:W3:Y:S04]  /*0260*/  LDG.E.U8 R18, desc[UR6][R18.64] ;  /* 0x0000000612127981 */ /* 0x000ee8000c1e1100 */
[----:B------:R-:W4:Y:S04]  /*0270*/  LDG.E.U8 R12, desc[UR6][R12.64] ;  /* 0x000000060c0c7981 */ /* 0x000f28000c1e1100 */
[----:B------:R-:W5:Y:S01]  /*0280*/  LDG.E.U8 R10, desc[UR6][R10.64] ;  /* 0x000000060a0a7981 */ /* 0x000f62000c1e1100 */
[----:B------:R-:W-:-:S05]  /*0290*/  VIADD R16, R16, 0x4 ;  /* 0x0000000410107836 */ /* 0x000fca0000000000 */
[----:B------:R-:W-:Y:S01]  /*02a0*/  ISETP.NE.AND P0, PT, R16, RZ, PT ;  /* 0x000000ff1000720c */ /* 0x000fe20003f05270 */
[----:B------:R-:W-:Y:S01]  /*02b0*/  IMAD R17, R2, 0x4, R17 ;  /* 0x0000000402117824 */ /* 0x000fe200078e0211 */
[----:B0-2---:R-:W-:Y:S02]  /*02c0*/  LEA R20, R14, UR4, 0x2 ;  /* 0x000000040e147c11 */ /* 0x005fe4000f8e10ff */
[----:B---3--:R-:W-:-:S03]  /*02d0*/  LEA R21, R18, UR4, 0x2 ;  /* 0x0000000412157c11 */ /* 0x008fc6000f8e10ff */
[----:B------:R0:W-:Y:S01]  /*02e0*/  ATOMS.POPC.INC.32 RZ, [R20+URZ] ;  /* 0x0000000014ff7f8c */ /* 0x0001e2000d8000ff */
[----:B----4-:R-:W-:-:S03]  /*02f0*/  LEA R22, R12, UR4, 0x2 ;  /* 0x000000040c167c11 */ /* 0x010fc6000f8e10ff */
[----:B------:R0:W-:Y:S01]  /*0300*/  ATOMS.POPC.INC.32 RZ, [R21+URZ] ;  /* 0x0000000015ff7f8c */ /* 0x0001e2000d8000ff */
[----:B-----5:R-:W-:-:S03]  /*0310*/  LEA R23, R10, UR4, 0x2 ;  /* 0x000000040a177c11 */ /* 0x020fc6000f8e10ff */
[----:B------:R0:W-:Y:S04]  /*0320*/  ATOMS.POPC.INC.32 RZ, [R22+URZ] ;  /* 0x0000000016ff7f8c */ /* 0x0001e8000d8000ff */
[----:B------:R0:W-:Y:S01]  /*0330*/  ATOMS.POPC.INC.32 RZ, [R23+URZ] ;  /* 0x0000000017ff7f8c */ /* 0x0001e2000d8000ff */
[----:B------:R-:W-:Y:S05]  /*0340*/  @P0 BRA `(.L_x_0) ;  /* 0xfffffffc00a00947 */ /* 0x000fea000383ffff */
[----:B------:R-:W-:Y:S01]  /*0350*/  ISETP.NE.AND P0, PT, R6, RZ, PT ;  /* 0x000000ff0600720c */ /* 0x000fe20003f05270 */
[----:B------:R-:W-:-:S05]  /*0360*/  VIADD R0, R7, 0xffffffff ;  /* 0xffffffff07007836 */ /* 0x000fca0000000000 */
[----:B------:R-:W-:-:S07]  /*0370*/  ISETP.GT.U32.AND P1, PT, R0, 0xfe, PT ;  /* 0x000000fe0000780c */ /* 0x000fce0003f24070 */
[----:B------:R-:W-:Y:S06]  /*0380*/  @!P0 BRA `(.L_x_1) ;  /* 0x0000000000288947 */ /* 0x000fec0003800000 */
[----:B------:R-:W-:-:S07]  /*0390*/  IMAD.MOV R0, RZ, RZ, -R6 ;  /* 0x000000ffff007224 */ /* 0x000fce00078e0a06 */
.L_x_2:
[----:B------:R-:W-:-:S04]  /*03a0*/  IADD3 R8, P0, PT, R17, UR8, RZ ;  /* 0x0000000811087c10 */ /* 0x000fc8000ff1e0ff */
[----:B------:R-:W-:-:S05]  /*03b0*/  LEA.HI.X.SX32 R9, R17, UR9, 0x1, P0 ;  /* 0x0000000911097c11 */ /* 0x000fca00080f0eff */
[----:B------:R-:W2:Y:S01]  /*03c0*/  LDG.E.U8 R8, desc[UR6][R8.64] ;  /* 0x0000000608087981 */ /* 0x000ea2000c1e1100 */
[----:B------:R-:W-:Y:S02]  /*03d0*/  VIADD R0, R0, 0x1 ;  /* 0x0000000100007836 */ /* 0x000fe40000000000 */
[----:B------:R-:W-:-:S03]  /*03e0*/  IMAD.IADD R17, R2, 0x1, R17 ;  /* 0x0000000102117824 */ /* 0x000fc600078e0211 */
[----:B------:R-:W-:Y:S02]  /*03f0*/  ISETP.NE.AND P0, PT, R0, RZ, PT ;  /* 0x000000ff0000720c */ /* 0x000fe40003f05270 */
[----:B-12---:R-:W-:-:S05]  /*0400*/  LEA R10, R8, UR4, 0x2 ;  /* 0x00000004080a7c11 */ /* 0x006fca000f8e10ff */
[----:B------:R1:W-:Y:S06]  /*0410*/  ATOMS.POPC.INC.32 RZ, [R10+URZ] ;  /* 0x000000000aff7f8c */ /* 0x0003ec000d8000ff */
[----:B------:R-:W-:Y:S05]  /*0420*/  @P0 BRA `(.L_x_2) ;  /* 0xfffffffc00dc0947 */ /* 0x000fea000383ffff */
.L_x_1:
[----:B------:R-:W-:Y:S01]  /*0430*/  BAR.SYNC.DEFER_BLOCKING 0x0 ;  /* 0x0000000000007b1d */ /* 0x000fe20000010000 */
[C---:B------:R-:W-:Y:S01]  /*0440*/  VIADD R8, R7.reuse, 0xfffffffe ;  /* 0xfffffffe07087836 */ /* 0x040fe20000000000 */
[C---:B------:R-:W-:Y:S01]  /*0450*/  ISETP.GT.U32.AND P4, PT, R7.reuse, 0x3f, PT ;  /* 0x0000003f0700780c */ /* 0x040fe20003f84070 */
[C---:B-1----:R-:W-:Y:S01]  /*0460*/  VIADD R10, R7.reuse, 0xfffffffc ;  /* 0xfffffffc070a7836 */ /* 0x042fe20000000000 */
[----:B------:R-:W-:Y:S02]  /*0470*/  ISETP.GT.U32.AND P3, PT, R7, 0x1f, PT ;  /* 0x0000001f0700780c */ /* 0x000fe40003f64070 */
[----:B------:R-:W-:Y:S02]  /*0480*/  ISETP.GT.U32.AND P0, PT, R8, 0xfd, PT ;  /* 0x000000fd0800780c */ /* 0x000fe40003f04070 */
[----:B------:R-:W1:Y:S01]  /*0490*/  S2UR UR5, SR_CgaCtaId ;  /* 0x00000000000579c3 */ /* 0x000e620000008800 */
[----:B------:R-:W-:Y:S01]  /*04a0*/  UMOV UR4, 0x400 ;  /* 0x0000040000047882 */ /* 0x000fe20000000000 */
[----:B------:R-:W-:Y:S01]  /*04b0*/  BSSY.RECONVERGENT B0, `(.L_x_3) ;  /* 0x0000050000007945 */ /* 0x000fe20003800200 */
[----:B------:R-:W-:Y:S05]  /*04c0*/  @!P1 LDS R0, [R3+-0x4] ;  /* 0xfffffc0003009984 */ /* 0x000fea0000000800 */
[----:B------:R-:W-:Y:S06]  /*04d0*/  BAR.SYNC.DEFER_BLOCKING 0x0 ;  /* 0x0000000000007b1d */ /* 0x000fec0000010000 */
[----:B------:R-:W2:Y:S02]  /*04e0*/  @!P1 LDS R9, [R3] ;  /* 0x0000000003099984 */ /* 0x000ea40000000800 */
[----:B--2---:R-:W-:-:S05]  /*04f0*/  @!P1 IMAD.IADD R8, R0, 0x1, R9 ;  /* 0x0000000100089824 */ /* 0x004fca00078e0209 */
[----:B------:R2:W-:Y:S01]  /*0500*/  @!P1 STS [R3], R8 ;  /* 0x0000000803009388 */ /* 0x0005e20000000800 */
[----:B------:R-:W-:Y:S01]  /*0510*/  BAR.SYNC.DEFER_BLOCKING 0x0 ;  /* 0x0000000000007b1d */ /* 0x000fe20000010000 */
[----:B------:R-:W-:Y:S01]  /*0520*/  ISETP.GT.U32.AND P1, PT, R10, 0xfb, PT ;  /* 0x000000fb0a00780c */ /* 0x000fe20003f24070 */
[----:B--2---:R-:W-:-:S04]  /*0530*/  VIADD R8, R7, 0xfffffff8 ;  /* 0xfffffff807087836 */ /* 0x004fc80000000000 */
[----:B------:R-:W-:Y:S02]  /*0540*/  @!P0 LDS R0, [R3+-0x8] ;  /* 0xfffff80003008984 */ /* 0x000fe40000000800 */
        /* <DEDUP_REMOVED lines=29> */
[----:B------:R-:W-:Y:S02]  /*0720*/  ISETP.GT.U32.AND P1, PT, R10, 0xbf, PT ;  /* 0x000000bf0a00780c */ /* 0x000fe40003f24070 */
[----:B--2---:R-:W-:-:S04]  /*0730*/  LOP3.LUT R8, R7, 0x380, RZ, 0xc0, !PT ;  /* 0x0000038007087812 */ /* 0x004fc800078ec0ff */
[----:B------:R-:W-:Y:S01]  /*0740*/  ISETP.NE.AND P2, PT, R8, 0x80, PT ;  /* 0x000000800800780c */ /* 0x000fe20003f45270 */
[----:B------:R-:W-:Y:S01]  /*0750*/  @!P0 LDS R0, [R3+-0x80] ;  /* 0xffff800003008984 */ /* 0x000fe20000000800 */
[----:B------:R-:W-:Y:S06]  /*0760*/  BAR.SYNC.DEFER_BLOCKING 0x0 ;  /* 0x0000000000007b1d */ /* 0x000fec0000010000 */
[----:B------:R-:W2:Y:S02]  /*0770*/  @!P0 LDS R9, [R3] ;  /* 0x0000000003098984 */ /* 0x000ea40000000800 */
[----:B--2---:R-:W-:-:S05]  /*0780*/  @!P0 IMAD.IADD R10, R0, 0x1, R9 ;  /* 0x00000001000a8824 */ /* 0x004fca00078e0209 */
[----:B------:R-:W-:Y:S01]  /*0790*/  @!P0 STS [R3], R10 ;  /* 0x0000000a03008388 */ /* 0x000fe20000000800 */
[----:B------:R-:W-:Y:S01]  /*07a0*/  BAR.SYNC.DEFER_BLOCKING 0x0 ;  /* 0x0000000000007b1d */ /* 0x000fe20000010000 */
[----:B------:R-:W-:-:S05]  /*07b0*/  ISETP.GT.U32.AND P0, PT, R7, 0xff, PT ;  /* 0x000000ff0700780c */ /* 0x000fca0003f04070 */
[----:B------:R-:W-:Y:S02]  /*07c0*/  @!P1 LDS R0, [R3+-0x100] ;  /* 0xffff000003009984 */ /* 0x000fe40000000800 */
        /* <DEDUP_REMOVED lines=9> */
[----:B--2---:R-:W-:-:S02]  /*0860*/  @!P2 IMAD.IADD R10, R9, 0x1, R0 ;  /* 0x00000001090aa824 */ /* 0x004fc400078e0200 */
[----:B------:R-:W-:Y:S02]  /*0870*/  IMAD.U32 R0, RZ, RZ, UR4 ;  /* 0x00000004ff007e24 */ /* 0x000fe4000f8e00ff */
[----:B-1----:R-:W-:Y:S01]  /*0880*/  IMAD.U32 R9, RZ, RZ, UR5 ;  /* 0x00000005ff097e24 */ /* 0x002fe2000f8e00ff */
[----:B------:R1:W-:Y:S01]  /*0890*/  @!P2 STS [R3], R10 ;  /* 0x0000000a0300a388 */ /* 0x0003e20000000800 */
[----:B------:R-:W-:Y:S03]  /*08a0*/  BAR.SYNC.DEFER_BLOCKING 0x0 ;  /* 0x0000000000007b1d */ /* 0x000fe60000010000 */
[----:B------:R-:W-:-:S05]  /*08b0*/  LEA R8, R9, R0, 0x18 ;  /* 0x0000000009087211 */ /* 0x000fca00078ec0ff */
[----:B------:R-:W-:Y:S01]  /*08c0*/  BAR.SYNC.DEFER_BLOCKING 0x0 ;  /* 0x0000000000007b1d */ /* 0x000fe20000010000 */
[C---:B-1----:R-:W-:Y:S01]  /*08d0*/  IMAD R10, R7.reuse, 0x4, R8 ;  /* 0x00000004070a7824 */ /* 0x042fe200078e0208 */
[----:B------:R-:W-:-:S04]  /*08e0*/  ISETP.GT.U32.AND P2, PT, R7, 0xf, PT ;  /* 0x0000000f0700780c */ /* 0x000fc80003f44070 */
[----:B------:R-:W1:Y:S04]  /*08f0*/  @!P0 LDS R11, [R3] ;  /* 0x00000000030b8984 */ /* 0x000e680000000800 */
[----:B-1----:R1:W-:Y:S01]  /*0900*/  @!P0 STS [R10], R11 ;  /* 0x0000000b0a008388 */ /* 0x0023e20000000800 */
[----:B------:R-:W-:Y:S06]  /*0910*/  BAR.SYNC.DEFER_BLOCKING 0x0 ;  /* 0x0000000000007b1d */ /* 0x000fec0000010000 */
[----:B------:R-:W-:Y:S05]  /*0920*/  @P1 BRA `(.L_x_4) ;  /* 0x0000000000201947 */ /* 0x000fea0003800000 */
[----:B-1----:R-:W1:Y:S04]  /*0930*/  LDS R11, [R10+0x200] ;  /* 0x000200000a0b7984 */ /* 0x002e680000000800 */
[----:B------:R-:W2:Y:S01]  /*0940*/  LDS R12, [R10] ;  /* 0x000000000a0c7984 */ /* 0x000ea20000000800 */
[C---:B-1----:R-:W-:Y:S02]  /*0950*/  ISETP.GT.AND P1, PT, R11.reuse, RZ, PT ;  /* 0x000000ff0b00720c */ /* 0x042fe40003f24270 */
[C---:B--2---:R-:W-:Y:S02]  /*0960*/  ISETP.NE.AND P6, PT, R12.reuse, RZ, PT ;  /* 0x000000ff0c00720c */ /* 0x044fe40003fc5270 */
[----:B------:R-:W-:Y:S02]  /*0970*/  ISETP.GT.AND P5, PT, R12, R11, PT ;  /* 0x0000000b0c00720c */ /* 0x000fe40003fa4270 */
[----:B------:R-:W-:-:S07]  /*0980*/  SEL R12, R11, R12, !P6 ;  /* 0x0000000c0b0c7207 */ /* 0x000fce0007000000 */
[----:B------:R-:W-:-:S05]  /*0990*/  @P1 SEL R12, R11, R12, P5 ;  /* 0x0000000c0b0c1207 */ /* 0x000fca0002800000 */
[----:B------:R2:W-:Y:S02]  /*09a0*/  STS [R10], R12 ;  /* 0x0000000c0a007388 */ /* 0x0005e40000000800 */
.L_x_4:
[----:B------:R-:W-:Y:S05]  /*09b0*/  BSYNC.RECONVERGENT B0 ;  /* 0x0000000000007941 */ /* 0x000fea0003800200 */
.L_x_3:
[----:B------:R-:W-:Y:S01]  /*09c0*/  BAR.SYNC.DEFER_BLOCKING 0x0 ;  /* 0x0000000000007b1d */ /* 0x000fe20000010000 */
[----:B------:R-:W-:-:S05]  /*09d0*/  ISETP.GT.U32.AND P1, PT, R7, 0x7, PT ;  /* 0x000000070700780c */ /* 0x000fca0003f24070 */
[----:B------:R-:W-:Y:S04]  /*09e0*/  BSSY.RECONVERGENT B0, `(.L_x_5) ;  /* 0x000000a000007945 */ /* 0x000fe80003800200 */
[----:B------:R-:W-:Y:S05]  /*09f0*/  @P4 BRA `(.L_x_6) ;  /* 0x0000000000204947 */ /* 0x000fea0003800000 */
[----:B-1----:R-:W1:Y:S04]  /*0a00*/  LDS R11, [R10+0x100] ;  /* 0x000100000a0b7984 */ /* 0x002e680000000800 */
[----:B--2---:R-:W2:Y:S01]  /*0a10*/  LDS R12, [R10] ;  /* 0x000000000a0c7984 */ /* 0x004ea20000000800 */
[C---:B-1----:R-:W-:Y:S02]  /*0a20*/  ISETP.GT.AND P4, PT, R11.reuse, RZ, PT ;  /* 0x000000ff0b00720c */ /* 0x042fe40003f84270 */
[C---:B--2---:R-:W-:Y:S02]  /*0a30*/  ISETP.NE.AND P6, PT, R12.reuse, RZ, PT ;  /* 0x000000ff0c00720c */ /* 0x044fe40003fc5270 */
[----:B------:R-:W-:Y:S02]  /*0a40*/  ISETP.GT.AND P5, PT, R12, R11, PT ;  /* 0x0000000b0c00720c */ /* 0x000fe40003fa4270 */
[----:B------:R-:W-:-:S07]  /*0a50*/  SEL R12, R11, R12, !P6 ;  /* 0x0000000c0b0c7207 */ /* 0x000fce0007000000 */
[----:B------:R-:W-:-:S05]  /*0a60*/  @P4 SEL R12, R11, R12, P5 ;  /* 0x0000000c0b0c4207 */ /* 0x000fca0002800000 */
[----:B------:R3:W-:Y:S02]  /*0a70*/  STS [R10], R12 ;  /* 0x0000000c0a007388 */ /* 0x0007e40000000800 */
.L_x_6:
[----:B------:R-:W-:Y:S05]  /*0a80*/  BSYNC.RECONVERGENT B0 ;  /* 0x0000000000007941 */ /* 0x000fea0003800200 */
.L_x_5:
[----:B------:R-:W-:Y:S01]  /*0a90*/  BAR.SYNC.DEFER_BLOCKING 0x0 ;  /* 0x0000000000007b1d */ /* 0x000fe20000010000 */
[----:B------:R-:W-:-:S05]  /*0aa0*/  ISETP.GT.U32.AND P4, PT, R7, 0x3, PT ;  /* 0x000000030700780c */ /* 0x000fca0003f84070 */
[----:B------:R-:W-:Y:S04]  /*0ab0*/  BSSY.RECONVERGENT B0, `(.L_x_7) ;  /* 0x000000a000007945 */ /* 0x000fe80003800200 */
[----:B------:R-:W-:Y:S05]  /*0ac0*/  @P3 BRA `(.L_x_8) ;  /* 0x0000000000203947 */ /* 0x000fea0003800000 */
[----:B-1----:R-:W1:Y:S04]  /*0ad0*/  LDS R11, [R10+0x80] ;  /* 0x000080000a0b7984 */ /* 0x002e680000000800 */
[----:B--23--:R-:W2:Y:S01]  /*0ae0*/  LDS R12, [R10] ;  /* 0x000000000a0c7984 */ /* 0x00cea20000000800 */
[C---:B-1----:R-:W-:Y:S02]  /*0af0*/  ISETP.GT.AND P3, PT, R11.reuse, RZ, PT ;  /* 0x000000ff0b00720c */ /* 0x042fe40003f64270 */
[C---:B--2---:R-:W-:Y:S02]  /*0b00*/  ISETP.NE.AND P6, PT, R12.reuse, RZ, PT ;  /* 0x000000ff0c00720c */ /* 0x044fe40003fc5270 */
[----:B------:R-:W-:Y:S02]  /*0b10*/  ISETP.GT.AND P5, PT, R12, R11, PT ;  /* 0x0000000b0c00720c */ /* 0x000fe40003fa4270 */
[----:B------:R-:W-:-:S07]  /*0b20*/  SEL R12, R11, R12, !P6 ;  /* 0x0000000c0b0c7207 */ /* 0x000fce0007000000 */
[----:B------:R-:W-:-:S05]  /*0b30*/  @P3 SEL R12, R11, R12, P5 ;  /* 0x0000000c0b0c3207 */ /* 0x000fca0002800000 */
[----:B------:R4:W-:Y:S02]  /*0b40*/  STS [R10], R12 ;  /* 0x0000000c0a007388 */ /* 0x0009e40000000800 */
.L_x_8:
[----:B------:R-:W-:Y:S05]  /*0b50*/  BSYNC.RECONVERGENT B0 ;  /* 0x0000000000007941 */ /* 0x000fea0003800200 */
.L_x_7:
[----:B------:R-:W-:Y:S01]  /*0b60*/  BAR.SYNC.DEFER_BLOCKING 0x0 ;  /* 0x0000000000007b1d */ /* 0x000fe20000010000 */
[----:B------:R-:W-:-:S05]  /*0b70*/  ISETP.GT.U32.AND P3, PT, R7, 0x1, PT ;  /* 0x000000010700780c */ /* 0x000fca0003f64070 */
[----:B------:R-:W-:Y:S04]  /*0b80*/  BSSY.RECONVERGENT B0, `(.L_x_9) ;  /* 0x000000a000007945 */ /* 0x000fe80003800200 */
[----:B------:R-:W-:Y:S05]  /*0b90*/  @P2 BRA `(.L_x_10) ;  /* 0x0000000000202947 */ /* 0x000fea0003800000 */
[----:B-1----:R-:W1:Y:S04]  /*0ba0*/  LDS R11, [R10+0x40] ;  /* 0x000040000a0b7984 */ /* 0x002e680000000800 */
[----:B--234-:R-:W2:Y:S01]  /*0bb0*/  LDS R12, [R10] ;  /* 0x000000000a0c7984 */ /* 0x01cea20000000800 */
[C---:B-1----:R-:W-:Y:S02]  /*0bc0*/  ISETP.GT.AND P2, PT, R11.reuse, RZ, PT ;  /* 0x000000ff0b00720c */ /* 0x042fe40003f44270 */
[C---:B--2---:R-:W-:Y:S02]  /*0bd0*/  ISETP.NE.AND P6, PT, R12.reuse, RZ, PT ;  /* 0x000000ff0c00720c */ /* 0x044fe40003fc5270 */
[----:B------:R-:W-:Y:S02]  /*0be0*/  ISETP.GT.AND P5, PT, R12, R11, PT ;  /* 0x0000000b0c00720c */ /* 0x000fe40003fa4270 */
[----:B------:R-:W-:-:S07]  /*0bf0*/  SEL R12, R11, R12, !P6 ;  /* 0x0000000c0b0c7207 */ /* 0x000fce0007000000 */
[----:B------:R-:W-:-:S05]  /*0c00*/  @P2 SEL R12, R11, R12, P5 ;  /* 0x0000000c0b0c2207 */ /* 0x000fca0002800000 */
[----:B------:R1:W-:Y:S02]  /*0c10*/  STS [R10], R12 ;  /* 0x0000000c0a007388 */ /* 0x0003e40000000800 */
.L_x_10:
[----:B------:R-:W-:Y:S05]  /*0c20*/  BSYNC.RECONVERGENT B0 ;  /* 0x0000000000007941 */ /* 0x000fea0003800200 */
.L_x_9:
[----:B------:R-:W-:Y:S01]  /*0c30*/  BAR.SYNC.DEFER_BLOCKING 0x0 ;  /* 0x0000000000007b1d */ /* 0x000fe20000010000 */
[----:B------:R-:W-:-:S05]  /*0c40*/  ISETP.NE.AND P2, PT, R7, RZ, PT ;  /* 0x000000ff0700720c */ /* 0x000fca0003f45270 */
        /* <DEDUP_REMOVED lines=10> */
.L_x_12:
[----:B------:R-:W-:Y:S05]  /*0cf0*/  BSYNC.RECONVERGENT B0 ;  /* 0x0000000000007941 */ /* 0x000fea0003800200 */
.L_x_11:
[----:B------:R-:W-:Y:S06]  /*0d00*/  BAR.SYNC.DEFER_BLOCKING 0x0 ;  /* 0x0000000000007b1d */ /* 0x000fec0000010000 */
        /* <DEDUP_REMOVED lines=10> */
.L_x_14:
[----:B------:R-:W-:Y:S05]  /*0db0*/  BSYNC.RECONVERGENT B0 ;  /* 0x0000000000007941 */ /* 0x000fea0003800200 */
.L_x_13:
        /* <DEDUP_REMOVED lines=11> */
.L_x_16:
[----:B------:R-:W-:Y:S05]  /*0e70*/  BSYNC.RECONVERGENT B0 ;  /* 0x0000000000007941 */ /* 0x000fea0003800200 */
.L_x_15:
        /* <DEDUP_REMOVED lines=11> */
.L_x_18:
[----:B------:R-:W-:Y:S05]  /*0f30*/  BSYNC.RECONVERGENT B0 ;  /* 0x0000000000007941 */ /* 0x000fea0003800200 */
.L_x_17:
[----:B------:R-:W-:Y:S06]  /*0f40*/  BAR.SYNC.DEFER_BLOCKING 0x0 ;  /* 0x0000000000007b1d */ /* 0x000fec0000010000 */
[----:B------:R-:W-:Y:S01]  /*0f50*/  BSSY.RECONVERGENT B0, `(.L_x_19) ;  /* 0x0000020000007945 */ /* 0x000fe20003800200 */
[----:B------:R-:W0:Y:S01]  /*0f60*/  LDS R8, [R8] ;  /* 0x0000000008087984 */ /* 0x000e220000000800 */
[----:B------:R-:W-:Y:S06]  /*0f70*/  BAR.SYNC.DEFER_BLOCKING 0x0 ;  /* 0x0000000000007b1d */ /* 0x000fec0000010000 */
[----:B------:R-:W-:Y:S05]  /*0f80*/  @P0 BRA `(.L_x_20) ;  /* 0x0000000000700947 */ /* 0x000fea0003800000 */
[----:B------:R-:W5:Y:S01]  /*0f90*/  LDS R3, [R3] ;  /* 0x0000000003037984 */ /* 0x000f620000000800 */
[----:B0-----:R-:W-:Y:S01]  /*0fa0*/  IADD3 R0, PT, PT, -R8, 0x10000, RZ ;  /* 0x0001000008007810 */ /* 0x001fe20007ffe1ff */
[----:B------:R-:W-:Y:S03]  /*0fb0*/  BSSY.RECONVERGENT B1, `(.L_x_21) ;  /* 0x000000f000017945 */ /* 0x000fe60003800200 */
[----:B-1----:R-:W-:-:S04]  /*0fc0*/  I2FP.F32.S32 R11, R0 ;  /* 0x00000000000b7245 */ /* 0x002fc80000201400 */
[----:B--234-:R-:W0:Y:S02]  /*0fd0*/  MUFU.RCP R10, R11 ;  /* 0x0000000b000a7308 */ /* 0x01ce240000001000 */
[----:B0-----:R-:W-:-:S04]  /*0fe0*/  FFMA R9, -R11, R10, 1 ;  /* 0x3f8000000b097423 */ /* 0x001fc8000000010a */
[----:B------:R-:W-:Y:S01]  /*0ff0*/  FFMA R9, R10, R9, R10 ;  /* 0x000000090a097223 */ /* 0x000fe2000000000a */
[----:B-----5:R-:W-:-:S05]  /*1000*/  IMAD.IADD R0, R3, 0x1, -R8 ;  /* 0x0000000103007824 */ /* 0x020fca00078e0a08 */
[----:B------:R-:W-:-:S04]  /*1010*/  I2FP.F32.S32 R0, R0 ;  /* 0x0000000000007245 */ /* 0x000fc80000201400 */
[----:B------:R-:W0:Y:S01]  /*1020*/  FCHK P0, R0, R11 ;  /* 0x0000000b00007302 */ /* 0x000e220000000000 */
[----:B------:R-:W-:-:S04]  /*1030*/  FFMA R8, R0, R9, RZ ;  /* 0x0000000900087223 */ /* 0x000fc800000000ff */
[----:B------:R-:W-:-:S04]  /*1040*/  FFMA R10, -R11, R8, R0 ;  /* 0x000000080b0a7223 */ /* 0x000fc80000000100 */
[----:B------:R-:W-:Y:S01]  /*1050*/  FFMA R8, R9, R10, R8 ;  /* 0x0000000a09087223 */ /* 0x000fe20000000008 */
[----:B0-----:R-:W-:Y:S06]  /*1060*/  @!P0 BRA `(.L_x_22) ;  /* 0x00000000000c8947 */ /* 0x001fec0003800000 */
[----:B------:R-:W-:-:S07]  /*1070*/  MOV R8, 0x1090 ;  /* 0x0000109000087802 */ /* 0x000fce0000000f00 */
[----:B------:R-:W-:Y:S05]  /*1080*/  CALL.REL.NOINC `($__internal_1_$__cuda_sm3x_div_rn_noftz_f32_slowpath) ;  /* 0x0000001000787944 */ /* 0x000fea0003c00000 */
[----:B------:R-:W-:-:S07]  /*1090*/  IMAD.MOV.U32 R8, RZ, RZ, R0 ;  /* 0x000000ffff087224 */ /* 0x000fce00078e0000 */
.L_x_22:
[----:B------:R-:W-:Y:S05]  /*10a0*/  BSYNC.RECONVERGENT B1 ;  /* 0x0000000000017941 */ /* 0x000fea0003800200 */
.L_x_21:
[----:B------:R-:W0:Y:S01]  /*10b0*/  S2UR UR5, SR_CgaCtaId ;  /* 0x00000000000579c3 */ /* 0x000e220000008800 */
[----:B------:R-:W-:Y:S01]  /*10c0*/  FMUL R8, R8, 255 ;  /* 0x437f000008087820 */ /* 0x000fe20000400000 */
[----:B------:R-:W-:Y:S02]  /*10d0*/  UMOV UR4, 0x400 ;  /* 0x0000040000047882 */ /* 0x000fe40000000000 */
[----:B------:R-:W-:-:S03]  /*10e0*/  IMAD.U32 R0, RZ, RZ, UR4 ;  /* 0x00000004ff007e24 */ /* 0x000fc6000f8e00ff */
[----:B------:R-:W1:Y:S01]  /*10f0*/  F2I.TRUNC.NTZ R8, R8 ;  /* 0x0000000800087305 */ /* 0x000e62000020f100 */
[----:B------:R-:W-:Y:S02]  /*1100*/  VIADD R10, R0, 0x800 ;  /* 0x00000800000a7836 */ /* 0x000fe40000000000 */
[----:B0-----:R-:W-:-:S05]  /*1110*/  IMAD.U32 R9, RZ, RZ, UR5 ;  /* 0x00000005ff097e24 */ /* 0x001fca000f8e00ff */
[----:B------:R-:W-:-:S05]  /*1120*/  LEA R10, R9, R10, 0x18 ;  /* 0x0000000a090a7211 */ /* 0x000fca00078ec0ff */
[----:B------:R-:W-:-:S05]  /*1130*/  IMAD.IADD R7, R10, 0x1, R7 ;  /* 0x000000010a077824 */ /* 0x000fca00078e0207 */
[----:B-1----:R0:W-:Y:S02]  /*1140*/  STS.U8 [R7], R8 ;  /* 0x0000000807007388 */ /* 0x0021e40000000000 */
.L_x_20:
[----:B------:R-:W-:Y:S05]  /*1150*/  BSYNC.RECONVERGENT B0 ;  /* 0x0000000000007941 */ /* 0x000fea0003800200 */
.L_x_19:
[----:B------:R-:W-:Y:S01]  /*1160*/  BAR.SYNC.DEFER_BLOCKING 0x0 ;  /* 0x0000000000007b1d */ /* 0x000fe20000010000 */
[----:B------:R-:W-:Y:S01]  /*1170*/  ISETP.GE.AND P0, PT, R4, RZ, PT ;  /* 0x000000ff0400720c */ /* 0x000fe20003f06270 */
[----:B------:R-:W-:-:S04]  /*1180*/  VIADD R0, R0, 0x800 ;  /* 0x0000080000007836 */ /* 0x000fc80000000000 */
[----:B------:R-:W0:Y:S01]  /*1190*/  LDCU.128 UR12, c[0x0][0x380] ;  /* 0x00007000ff0c77ac */ /* 0x000e220008000c00 */
[----:B------:R-:W-:-:S07]  /*11a0*/  LEA R0, R9, R0, 0x18 ;  /* 0x0000000009007211 */ /* 0x000fce00078ec0ff */
[----:B------:R-:W-:Y:S05]  /*11b0*/  @P0 BRA `(.L_x_23) ;  /* 0x0000000c00140947 */ /* 0x000fea0003800000 */
[----:B------:R-:W-:Y:S01]  /*11c0*/  IMAD.MOV R3, RZ, RZ, -R4 ;  /* 0x000000ffff037224 */ /* 0x000fe200078e0a04 */
[----:B------:R-:W-:-:S04]  /*11d0*/  PLOP3.LUT P0, PT, PT, PT, PT, 0x80, 0x8 ;  /* 0x000000000008781c */ /* 0x000fc80003f0f070 */
[----:B------:R-:W-:-:S13]  /*11e0*/  ISETP.GT.AND P1, PT, R3, 0xc, PT ;  /* 0x0000000c0300780c */ /* 0x000fda0003f24270 */
[----:B------:R-:W-:Y:S05]  /*11f0*/  @!P1 BRA `(.L_x_24) ;  /* 0x0000000400f49947 */ /* 0x000fea0003800000 */
[----:B------:R-:W-:Y:S01]  /*1200*/  PLOP3.LUT P0, PT, PT, PT, PT, 0x8, 0x80 ;  /* 0x000000000080781c */ /* 0x000fe20003f0e170 */
[----:B------:R-:W0:-:S12]  /*1210*/  LDCU.128 UR8, c[0x0][0x380] ;  /* 0x00007000ff0877ac */ /* 0x000e180008000c00 */
.L_x_25:
[----:B0-----:R-:W-:Y:S02]  /*1220*/  SHF.R.S32.HI R7, RZ, 0x1f, R5 ;  /* 0x0000001fff077819 */ /* 0x001fe40000011405 */
[----:B-1234-:R-:W-:-:S04]  /*1230*/  IADD3 R10, P1, PT, R5, UR8, RZ ;  /* 0x00000008050a7c10 */ /* 0x01efc8000ff3e0ff */
[----:B------:R-:W-:-:S05]  /*1240*/  IADD3.X R11, PT, PT, R7, UR9, RZ, P1, !PT ;  /* 0x00000009070b7c10 */ /* 0x000fca0008ffe4ff */
[----:B------:R-:W2:Y:S01]  /*1250*/  LDG.E.U8 R3, desc[UR6][R10.64] ;  /* 0x000000060a037981 */ /* 0x000ea2000c1e1100 */
[----:B------:R-:W-:Y:S02]  /*1260*/  IADD3 R16, P2, PT, R2, R10, RZ ;  /* 0x0000000a02107210 */ /* 0x000fe40007f5e0ff */
[----:B------:R-:W-:-:S03]  /*1270*/  IADD3 R8, P1, PT, R5, UR10, RZ ;  /* 0x0000000a05087c10 */ /* 0x000fc6000ff3e0ff */
[----:B------:R-:W-:Y:S01]  /*1280*/  IMAD.X R17, RZ, RZ, R11, P2 ;  /* 0x000000ffff117224 */ /* 0x000fe200010e060b */
[----:B------:R-:W-:Y:S01]  /*1290*/  IADD3.X R9, PT, PT, R7, UR11, RZ, P1, !PT ;  /* 0x0000000b07097c10 */ /* 0x000fe20008ffe4ff */
[----:B--2---:R-:W-:-:S06]  /*12a0*/  IMAD.IADD R3, R0, 0x1, R3 ;  /* 0x0000000100037824 */ /* 0x004fcc00078e0203 */
[----:B------:R-:W0:Y:S04]  /*12b0*/  LDS.U8 R3, [R3] ;  /* 0x0000000003037984 */ /* 0x000e280000000000 */
[----:B0-----:R-:W-:Y:S04]  /*12c0*/  STG.E.U8 desc[UR6][R8.64], R3 ;  /* 0x0000000308007986 */ /* 0x001fe8000c101106 */
[----:B------:R-:W2:Y:S01]  /*12d0*/  LDG.E.U8 R17, desc[UR6][R16.64] ;  /* 0x0000000610117981 */ /* 0x000ea2000c1e1100 */
[C---:B------:R-:W-:Y:S01]  /*12e0*/  IADD3 R18, P1, PT, R2.reuse, R8, RZ ;  /* 0x0000000802127210 */ /* 0x040fe20007f3e0ff */
[----:B------:R-:W-:-:S04]  /*12f0*/  IMAD.WIDE.U32 R12, R2, 0x2, R10 ;  /* 0x00000002020c7825 */ /* 0x000fc800078e000a */
[----:B------:R-:W-:Y:S02]  /*1300*/  IMAD.X R19, RZ, RZ, R9, P1 ;  /* 0x000000ffff137224 */ /* 0x000fe400008e0609 */
[----:B--2---:R-:W-:-:S06]  /*1310*/  IMAD.IADD R7, R0, 0x1, R17 ;  /* 0x0000000100077824 */ /* 0x004fcc00078e0211 */
[----:B------:R-:W0:Y:S04]  /*1320*/  LDS.U8 R7, [R7] ;  /* 0x0000000007077984 */ /* 0x000e280000000000 */
[----:B0-----:R-:W-:Y:S04]  /*1330*/  STG.E.U8 desc[UR6][R18.64], R7 ;  /* 0x0000000712007986 */ /* 0x001fe8000c101106 */
[----:B------:R-:W2:Y:S01]  /*1340*/  LDG.E.U8 R13, desc[UR6][R12.64] ;  /* 0x000000060c0d7981 */ /* 0x000ea2000c1e1100 */
[----:B------:R-:W-:-:S04]  /*1350*/  IMAD.WIDE.U32 R14, R2, 0x2, R8 ;  /* 0x00000002020e7825 */ /* 0x000fc800078e0008 */
[----:B------:R-:W-:-:S04]  /*1360*/  IMAD.WIDE.U32 R16, R2, 0x3, R10 ;  /* 0x0000000302107825 */ /* 0x000fc800078e000a */
[----:B--2---:R-:W-:-:S05]  /*1370*/  IMAD.IADD R20, R0, 0x1, R13 ;  /* 0x0000000100147824 */ /* 0x004fca00078e020d */
[----:B------:R-:W0:Y:S04]  /*1380*/  LDS.U8 R21, [R20] ;  /* 0x0000000014157984 */ /* 0x000e280000000000 */
[----:B0-----:R-:W-:Y:S04]  /*1390*/  STG.E.U8 desc[UR6][R14.64], R21 ;  /* 0x000000150e007986 */ /* 0x001fe8000c101106 */
[----:B------:R-:W2:Y:S01]  /*13a0*/  LDG.E.U8 R17, desc[UR6][R16.64] ;  /* 0x0000000610117981 */ /* 0x000ea2000c1e1100 */
[C---:B------:R-:W-:Y:S02]  /*13b0*/  IMAD R5, R2.reuse, 0x4, R5 ;  /* 0x0000000402057824 */ /* 0x040fe400078e0205 */
[----:B------:R-:W-:-:S03]  /*13c0*/  IMAD.WIDE.U32 R12, R2, 0x3, R8 ;  /* 0x00000003020c7825 */ /* 0x000fc600078e0008 */
[----:B------:R-:W-:Y:S02]  /*13d0*/  SHF.R.S32.HI R18, RZ, 0x1f, R5 ;  /* 0x0000001fff127819 */ /* 0x000fe40000011405 */
[----:B------:R-:W-:-:S04]  /*13e0*/  IADD3 R10, P1, PT, R5, UR8, RZ ;  /* 0x00000008050a7c10 */ /* 0x000fc8000ff3e0ff */
[----:B------:R-:W-:Y:S01]  /*13f0*/  IADD3.X R11, PT, PT, R18, UR9, RZ, P1, !PT ;  /* 0x00000009120b7c10 */ /* 0x000fe20008ffe4ff */
[----:B--2---:R-:W-:-:S06]  /*1400*/  IMAD.IADD R3, R0, 0x1, R17 ;  /* 0x0000000100037824 */ /* 0x004fcc00078e0211 */
[----:B------:R-:W0:Y:S04]  /*1410*/  LDS.U8 R3, [R3] ;  /* 0x0000000003037984 */ /* 0x000e280000000000 */
[----:B0-----:R-:W-:Y:S04]  /*1420*/  STG.E.U8 desc[UR6][R12.64], R3 ;  /* 0x000000030c007986 */ /* 0x001fe8000c101106 */
        /* <DEDUP_REMOVED lines=12> */
[----:B--2---:R-:W-:-:S05]  /*14f0*/  IMAD.IADD R20, R0, 0x1, R17 ;  /* 0x0000000100147824 */ /* 0x004fca00078e0211 */
[----:B------:R-:W0:Y:S04]  /*1500*/  LDS.U8 R3, [R20] ;  /* 0x0000000014037984 */ /* 0x000e280000000000 */
[----:B0-----:R-:W-:Y:S04]  /*1510*/  STG.E.U8 desc[UR6][R18.64], R3 ;  /* 0x0000000312007986 */ /* 0x001fe8000c101106 */
[----:B------:R-:W2:Y:S01]  /*1520*/  LDG.E.U8 R13, desc[UR6][R12.64] ;  /* 0x000000060c0d7981 */ /* 0x000ea2000c1e1100 */
[----:B------:R-:W-:-:S04]  /*1530*/  IMAD.WIDE.U32 R14, R2, 0x2, R8 ;  /* 0x00000002020e7825 */ /* 0x000fc800078e0008 */
[----:B------:R-:W-:-:S04]  /*1540*/  IMAD.WIDE.U32 R16, R2, 0x3, R10 ;  /* 0x0000000302107825 */ /* 0x000fc800078e000a */
[----:B--2---:R-:W-:-:S06]  /*1550*/  IMAD.IADD R21, R0, 0x1, R13 ;  /* 0x0000000100157824 */ /* 0x004fcc00078e020d */
        /* <DEDUP_REMOVED lines=63> */
[----:B------:R-:W-:-:S04]  /*1950*/  IMAD.WIDE.U32 R8, R2, 0x3, R8 ;  /* 0x0000000302087825 */ /* 0x000fc800078e0008 */
[----:B------:R-:W-:Y:S02]  /*1960*/  VIADD R4, R4, 0x10 ;  /* 0x0000001004047836 */ /* 0x000fe40000000000 */
[----:B------:R-:W-:-:S03]  /*1970*/  IMAD R5, R2, 0x4, R5 ;  /* 0x0000000402057824 */ /* 0x000fc600078e0205 */
[----:B------:R-:W-:Y:S01]  /*1980*/  ISETP.GE.AND P1, PT, R4, -0xc, PT ;  /* 0xfffffff40400780c */ /* 0x000fe20003f26270 */
[----:B--2---:R-:W-:-:S06]  /*1990*/  IMAD.IADD R7, R0, 0x1, R11 ;  /* 0x0000000100077824 */ /* 0x004fcc00078e020b */
[----:B------:R-:W0:Y:S04]  /*19a0*/  LDS.U8 R7, [R7] ;  /* 0x0000000007077984 */ /* 0x000e280000000000 */
[----:B0-----:R0:W-:Y:S02]  /*19b0*/  STG.E.U8 desc[UR6][R8.64], R7 ;  /* 0x0000000708007986 */ /* 0x0011e4000c101106 */
[----:B------:R-:W-:Y:S05]  /*19c0*/  @!P1 BRA `(.L_x_25) ;  /* 0xfffffff800149947 */ /* 0x000fea000383ffff */
.L_x_24:
[----:B------:R-:W-:-:S05]  /*19d0*/  IMAD.MOV R3, RZ, RZ, -R4 ;  /* 0x000000ffff037224 */ /* 0x000fca00078e0a04 */
[----:B------:R-:W-:-:S13]  /*19e0*/  ISETP.GT.AND P1, PT, R3, 0x4, PT ;  /* 0x000000040300780c */ /* 0x000fda0003f24270 */
[----:B------:R-:W-:Y:S05]  /*19f0*/  @!P1 BRA `(.L_x_26) ;  /* 0x0000000000fc9947 */ /* 0x000fea0003800000 */
[----:B------:R-:W1:Y:S01]  /*1a00*/  LDCU.128 UR8, c[0x0][0x380] ;  /* 0x00007000ff0877ac */ /* 0x000e620008000c00 */
        /* <DEDUP_REMOVED lines=27> */
[----:B------:R-:W-:Y:S02]  /*1bc0*/  IADD3 R10, P0, PT, R5, UR8, RZ ;  /* 0x00000008050a7c10 */ /* 0x000fe4000ff1e0ff */
[----:B------:R-:W-:-:S04]  /*1bd0*/  SHF.R.S32.HI R18, RZ, 0x1f, R5 ;  /* 0x0000001fff127819 */ /* 0x000fc80000011405 */
        /* <DEDUP_REMOVED lines=26> */
[----:B------:R-:W-:Y:S01]  /*1d80*/  IMAD.WIDE.U32 R8, R2, 0x3, R8 ;  /* 0x0000000302087825 */ /* 0x000fe200078e0008 */
[----:B------:R-:W-:-:S03]  /*1d90*/  PLOP3.LUT P0, PT, PT, PT, PT, 0x8, 0x80 ;  /* 0x000000000080781c */ /* 0x000fc60003f0e170 */
[----:B------:R-:W-:Y:S02]  /*1da0*/  VIADD R4, R4, 0x8 ;  /* 0x0000000804047836 */ /* 0x000fe40000000000 */
[----:B------:R-:W-:Y:S02]  /*1db0*/  IMAD R5, R2, 0x4, R5 ;  /* 0x0000000402057824 */ /* 0x000fe400078e0205 */
[----:B--2---:R-:W-:-:S06]  /*1dc0*/  IMAD.IADD R7, R0, 0x1, R11 ;  /* 0x0000000100077824 */ /* 0x004fcc00078e020b */
[----:B------:R-:W0:Y:S04]  /*1dd0*/  LDS.U8 R7, [R7] ;  /* 0x0000000007077984 */ /* 0x000e280000000000 */
[----:B0-----:R0:W-:Y:S02]  /*1de0*/  STG.E.U8 desc[UR6][R8.64], R7 ;  /* 0x0000000708007986 */ /* 0x0011e4000c101106 */
.L_x_26:
[----:B------:R-:W-:-:S13]  /*1df0*/  ISETP.NE.OR P0, PT, R4, RZ, P0 ;  /* 0x000000ff0400720c */ /* 0x000fda0000705670 */
[----:B------:R-:W-:Y:S05]  /*1e00*/  @!P0 BRA `(.L_x_27) ;  /* 0x0000000000848947 */ /* 0x000fea0003800000 */
.L_x_23:
[----:B0-----:R-:W-:Y:S02]  /*1e10*/  SHF.R.S32.HI R7, RZ, 0x1f, R5 ;  /* 0x0000001fff077819 */ /* 0x001fe40000011405 */
[----:B------:R-:W-:-:S04]  /*1e20*/  IADD3 R8, P0, PT, R5, UR12, RZ ;  /* 0x0000000c05087c10 */ /* 0x000fc8000ff1e0ff */
[----:B------:R-:W-:-:S05]  /*1e30*/  IADD3.X R9, PT, PT, R7, UR13, RZ, P0, !PT ;  /* 0x0000000d07097c10 */ /* 0x000fca00087fe4ff */
[----:B------:R-:W5:Y:S01]  /*1e40*/  LDG.E.U8 R3, desc[UR6][R8.64] ;  /* 0x0000000608037981 */ /* 0x000f62000c1e1100 */
[----:B-1234-:R-:W-:Y:S02]  /*1e50*/  IADD3 R12, P1, PT, R2, R8, RZ ;  /* 0x00000008020c7210 */ /* 0x01efe40007f3e0ff */
[----:B------:R-:W-:-:S03]  /*1e60*/  IADD3 R10, P0, PT, R5, UR14, RZ ;  /* 0x0000000e050a7c10 */ /* 0x000fc6000ff1e0ff */
[----:B------:R-:W-:Y:S01]  /*1e70*/  IMAD.X R13, RZ, RZ, R9, P1 ;  /* 0x000000ffff0d7224 */ /* 0x000fe200008e0609 */
[----:B------:R-:W-:Y:S01]  /*1e80*/  IADD3.X R11, PT, PT, R7, UR15, RZ, P0, !PT ;  /* 0x0000000f070b7c10 */ /* 0x000fe200087fe4ff */
[----:B-----5:R-:W-:-:S06]  /*1e90*/  IMAD.IADD R3, R0, 0x1, R3 ;  /* 0x0000000100037824 */ /* 0x020fcc00078e0203 */
        /* <DEDUP_REMOVED lines=16> */
[----:B------:R-:W-:-:S04]  /*1fa0*/  IMAD.WIDE.U32 R10, R2, 0x3, R10 ;  /* 0x00000003020a7825 */ /* 0x000fc800078e000a */
[----:B------:R-:W-:Y:S02]  /*1fb0*/  VIADD R4, R4, 0x4 ;  /* 0x0000000404047836 */ /* 0x000fe40000000000 */
[----:B------:R-:W-:-:S03]  /*1fc0*/  IMAD R5, R2, 0x4, R5 ;  /* 0x0000000402057824 */ /* 0x000fc600078e0205 */
[----:B------:R-:W-:Y:S01]  /*1fd0*/  ISETP.NE.AND P0, PT, R4, RZ, PT ;  /* 0x000000ff0400720c */ /* 0x000fe20003f05270 */
[----:B--2---:R-:W-:-:S06]  /*1fe0*/  IMAD.IADD R3, R0, 0x1, R9 ;  /* 0x0000000100037824 */ /* 0x004fcc00078e0209 */
[----:B------:R-:W0:Y:S04]  /*1ff0*/  LDS.U8 R3, [R3] ;  /* 0x0000000003037984 */ /* 0x000e280000000000 */
[----:B0-----:R0:W-:Y:S02]  /*2000*/  STG.E.U8 desc[UR6][R10.64], R3 ;  /* 0x000000030a007986 */ /* 0x0011e4000c101106 */
[----:B------:R-:W-:Y:S05]  /*2010*/  @P0 BRA `(.L_x_23) ;  /* 0xfffffffc007c0947 */ /* 0x000fea000383ffff */
.L_x_27:
[----:B------:R-:W-:-:S13]  /*2020*/  ISETP.NE.AND P0, PT, R6, RZ, PT ;  /* 0x000000ff0600720c */ /* 0x000fda0003f05270 */
[----:B0-----:R-:W-:Y:S05]  /*2030*/  @!P0 EXIT ;  /* 0x000000000000894d */ /* 0x001fea0003800000 */
[----:B------:R-:W-:Y:S01]  /*2040*/  IMAD.MOV R3, RZ, RZ, -R6 ;  /* 0x000000ffff037224 */ /* 0x000fe200078e0a06 */
[----:B------:R-:W0:Y:S06]  /*2050*/  LDCU.128 UR8, c[0x0][0x380] ;  /* 0x00007000ff0877ac */ /* 0x000e2c0008000c00 */
.L_x_28:
[----:B0-----:R-:W-:Y:S02]  /*2060*/  SHF.R.S32.HI R9, RZ, 0x1f, R5 ;  /* 0x0000001fff097819 */ /* 0x001fe40000011405 */
[----:B0-----:R-:W-:-:S04]  /*2070*/  IADD3 R6, P0, PT, R5, UR8, RZ ;  /* 0x0000000805067c10 */ /* 0x001fc8000ff1e0ff */
[----:B------:R-:W-:-:S06]  /*2080*/  IADD3.X R7, PT, PT, R9, UR9, RZ, P0, !PT ;  /* 0x0000000909077c10 */ /* 0x000fcc00087fe4ff */
[----:B------:R-:W5:Y:S01]  /*2090*/  LDG.E.U8 R7, desc[UR6][R6.64] ;  /* 0x0000000606077981 */ /* 0x000f62000c1e1100 */
[----:B------:R-:W-:Y:S01]  /*20a0*/  IADD3 R8, P0, PT, R5, UR10, RZ ;  /* 0x0000000a05087c10 */ /* 0x000fe2000ff1e0ff */
[----:B------:R-:W-:Y:S02]  /*20b0*/  VIADD R3, R3, 0x1 ;  /* 0x0000000103037836 */ /* 0x000fe40000000000 */
[----:B------:R-:W-:Y:S01]  /*20c0*/  IMAD.IADD R5, R2, 0x1, R5 ;  /* 0x0000000102057824 */ /* 0x000fe200078e0205 */
[----:B------:R-:W-:Y:S02]  /*20d0*/  IADD3.X R9, PT, PT, R9, UR11, RZ, P0, !PT ;  /* 0x0000000b09097c10 */ /* 0x000fe400087fe4ff */
[----:B------:R-:W-:Y:S01]  /*20e0*/  ISETP.NE.AND P0, PT, R3, RZ, PT ;  /* 0x000000ff0300720c */ /* 0x000fe20003f05270 */
[----:B-----5:R-:W-:-:S05]  /*20f0*/  IMAD.IADD R4, R0, 0x1, R7 ;  /* 0x0000000100047824 */ /* 0x020fca00078e0207 */
[----:B-1----:R-:W0:Y:S04]  /*2100*/  LDS.U8 R11, [R4] ;  /* 0x00000000040b7984 */ /* 0x002e280000000000 */
[----:B0-----:R0:W-:Y:S03]  /*2110*/  STG.E.U8 desc[UR6][R8.64], R11 ;  /* 0x0000000b08007986 */ /* 0x0011e6000c101106 */
[----:B------:R-:W-:Y:S05]  /*2120*/  @P0 BRA `(.L_x_28) ;  /* 0xfffffffc00cc0947 */ /* 0x000fea000383ffff */
[----:B------:R-:W-:Y:S05]  /*2130*/  EXIT ;  /* 0x000000000000794d */ /* 0x000fea0003800000 */
        .weak           $__internal_0_$__cuda_sm20_div_u16
        .type           $__internal_0_$__cuda_sm20_div_u16,@function
        .size           $__internal_0_$__cuda_sm20_div_u16,($__internal_1_$__cuda_sm3x_div_rn_noftz_f32_slowpath - $__internal_0_$__cuda_sm20_div_u16)
$__internal_0_$__cuda_sm20_div_u16:
[----:B------:R-:W0:Y:S01]  /*2140*/  I2F.U16 R4, R0 ;  /* 0x0000000000047306 */ /* 0x000e220000101000 */
[----:B------:R-:W-:Y:S01]  /*2150*/  IMAD.MOV.U32 R5, RZ, RZ, 0x4b800000 ;  /* 0x4b800000ff057424 */ /* 0x000fe200078e00ff */
[C---:B0-----:R-:W-:Y:S02]  /*2160*/  FSETP.GEU.AND P1, PT, |R4|.reuse, 1.175494350822287508e-38, PT ;  /* 0x008000000400780b */ /* 0x041fe40003f2e200 */
[----:B------:R-:W-:Y:S02]  /*2170*/  FSETP.GT.AND P0, PT, |R4|, 8.50705917302346158658e+37, PT ;  /* 0x7e8000000400780b */ /* 0x000fe40003f04200 */
[----:B------:R-:W-:-:S04]  /*2180*/  FSEL R5, R5, 1, !P1 ;  /* 0x3f80000005057808 */ /* 0x000fc80004800000 */
[----:B------:R-:W-:Y:S02]  /*2190*/  FSEL R5, R5, 0.25, !P0 ;  /* 0x3e80000005057808 */ /* 0x000fe40004000000 */
[----:B------:R-:W-:-:S03]  /*21a0*/  ISETP.NE.U32.AND P0, PT, R0, RZ, PT ;  /* 0x000000ff0000720c */ /* 0x000fc60003f05070 */
[----:B------:R-:W-:Y:S01]  /*21b0*/  FMUL R6, R4, R5 ;  /* 0x0000000504067220 */ /* 0x000fe20000400000 */
[----:B------:R-:W-:-:S05]  /*21c0*/  I2FP.F32.U32.RZ R4, 0xffff ;  /* 0x0000ffff00047845 */ /* 0x000fca000020d000 */
[----:B------:R-:W0:Y:S02]  /*21d0*/  MUFU.RCP R6, R6 ;  /* 0x0000000600067308 */ /* 0x000e240000001000 */
[----:B0-----:R-:W-:-:S04]  /*21e0*/  FMUL R5, R5, R6 ;  /* 0x0000000605057220 */ /* 0x001fc80000400000 */
[----:B------:R-:W-:-:S04]  /*21f0*/  VIADD R5, R5, 0x2 ;  /* 0x0000000205057836 */ /* 0x000fc80000000000 */
[----:B------:R-:W-:Y:S01]  /*2200*/  FMUL.RZ R8, R4, R5 ;  /* 0x0000000504087220 */ /* 0x000fe2000040c000 */
[----:B------:R-:W-:Y:S02]  /*2210*/  IMAD.MOV.U32 R4, RZ, RZ, R9 ;  /* 0x000000ffff047224 */ /* 0x000fe400078e0009 */
[----:B------:R-:W-:-:S03]  /*2220*/  IMAD.MOV.U32 R5, RZ, RZ, 0x0 ;  /* 0x00000000ff057424 */ /* 0x000fc600078e00ff */
[----:B------:R-:W0:Y:S02]  /*2230*/  F2I.U32.TRUNC.NTZ R8, R8 ;  /* 0x0000000800087305 */ /* 0x000e24000020f000 */
[----:B0-----:R-:W-:Y:S01]  /*2240*/  LOP3.LUT R0, R8, 0xffff, RZ, 0xc0, !PT ;  /* 0x0000ffff08007812 */ /* 0x001fe200078ec0ff */
[----:B------:R-:W-:Y:S01]  /*2250*/  @!P0 IMAD.MOV.U32 R0, RZ, RZ, -0x1 ;  /* 0xffffffffff008424 */ /* 0x000fe200078e00ff */
[----:B------:R-:W-:Y:S06]  /*2260*/  RET.REL.NODEC R4 `(_Z20process_image_kernelPhS_) ;  /* 0xffffffdc04647950 */ /* 0x000fec0003c3ffff */
        .weak           $__internal_1_$__cuda_sm3x_div_rn_noftz_f32_slowpath
        .type           $__internal_1_$__cuda_sm3x_div_rn_noftz_f32_slowpath,@function
        .size           $__internal_1_$__cuda_sm3x_div_rn_noftz_f32_slowpath,(.L_x_42 - $__internal_1_$__cuda_sm3x_div_rn_noftz_f32_slowpath)
$__internal_1_$__cuda_sm3x_div_rn_noftz_f32_slowpath:
[----:B------:R-:W-:Y:S01]  /*2270*/  SHF.R.U32.HI R10, RZ, 0x17, R11 ;  /* 0x00000017ff0a7819 */ /* 0x000fe2000001160b */
[----:B------:R-:W-:Y:S01]  /*2280*/  BSSY.RECONVERGENT B2, `(.L_x_29) ;  /* 0x0000064000027945 */ /* 0x000fe20003800200 */
[--C-:B------:R-:W-:Y:S01]  /*2290*/  SHF.R.U32.HI R3, RZ, 0x17, R0.reuse ;  /* 0x00000017ff037819 */ /* 0x100fe20000011600 */
[----:B------:R-:W-:Y:S01]  /*22a0*/  IMAD.MOV.U32 R13, RZ, RZ, R0 ;  /* 0x000000ffff0d7224 */ /* 0x000fe200078e0000 */
[----:B------:R-:W-:Y:S02]  /*22b0*/  LOP3.LUT R10, R10, 0xff, RZ, 0xc0, !PT ;  /* 0x000000ff0a0a7812 */ /* 0x000fe400078ec0ff */
[----:B------:R-:W-:-:S03]  /*22c0*/  LOP3.LUT R12, R3, 0xff, RZ, 0xc0, !PT ;  /* 0x000000ff030c7812 */ /* 0x000fc600078ec0ff */
[----:B------:R-:W-:Y:S02]  /*22d0*/  VIADD R15, R10, 0xffffffff ;  /* 0xffffffff0a0f7836 */ /* 0x000fe40000000000 */
[----:B------:R-:W-:-:S03]  /*22e0*/  VIADD R14, R12, 0xffffffff ;  /* 0xffffffff0c0e7836 */ /* 0x000fc60000000000 */
[----:B------:R-:W-:-:S04]  /*22f0*/  ISETP.GT.U32.AND P0, PT, R15, 0xfd, PT ;  /* 0x000000fd0f00780c */ /* 0x000fc80003f04070 */
[----:B------:R-:W-:-:S13]  /*2300*/  ISETP.GT.U32.OR P0, PT, R14, 0xfd, P0 ;  /* 0x000000fd0e00780c */ /* 0x000fda0000704470 */
[----:B------:R-:W-:Y:S01]  /*2310*/  @!P0 IMAD.MOV.U32 R9, RZ, RZ, RZ ;  /* 0x000000ffff098224 */ /* 0x000fe200078e00ff */
[----:B------:R-:W-:Y:S06]  /*2320*/  @!P0 BRA `(.L_x_30) ;  /* 0x0000000000608947 */ /* 0x000fec0003800000 */
[----:B------:R-:W-:Y:S01]  /*2330*/  FSETP.GTU.FTZ.AND P0, PT, |R0|, +INF , PT ;  /* 0x7f8000000000780b */ /* 0x000fe20003f1c200 */
[----:B------:R-:W-:Y:S01]  /*2340*/  IMAD.MOV.U32 R3, RZ, RZ, R11 ;  /* 0x000000ffff037224 */ /* 0x000fe200078e000b */
[----:B------:R-:W-:-:S04]  /*2350*/  FSETP.GTU.FTZ.AND P1, PT, |R11|, +INF , PT ;  /* 0x7f8000000b00780b */ /* 0x000fc80003f3c200 */
[----:B------:R-:W-:-:S13]  /*2360*/  PLOP3.LUT P0, PT, P0, P1, PT, 0xf8, 0x8f ;  /* 0x00000000008f781c */ /* 0x000fda0000703f70 */
[----:B------:R-:W-:Y:S05]  /*2370*/  @P0 BRA `(.L_x_31) ;  /* 0x00000004004c0947 */ /* 0x000fea0003800000 */
[----:B------:R-:W-:-:S13]  /*2380*/  LOP3.LUT P0, RZ, R11, 0x7fffffff, R13, 0xc8, !PT ;  /* 0x7fffffff0bff7812 */ /* 0x000fda000780c80d */
[----:B------:R-:W-:Y:S05]  /*2390*/  @!P0 BRA `(.L_x_32) ;  /* 0x00000004003c8947 */ /* 0x000fea0003800000 */
[C---:B------:R-:W-:Y:S02]  /*23a0*/  FSETP.NEU.FTZ.AND P2, PT, |R0|.reuse, +INF , PT ;  /* 0x7f8000000000780b */ /* 0x040fe40003f5d200 */
[----:B------:R-:W-:Y:S02]  /*23b0*/  FSETP.NEU.FTZ.AND P0, PT, |R3|, +INF , PT ;  /* 0x7f8000000300780b */ /* 0x000fe40003f1d200 */
[----:B------:R-:W-:-:S11]  /*23c0*/  FSETP.NEU.FTZ.AND P1, PT, |R0|, +INF , PT ;  /* 0x7f8000000000780b */ /* 0x000fd60003f3d200 */
[----:B------:R-:W-:Y:S05]  /*23d0*/  @!P0 BRA !P2, `(.L_x_32) ;  /* 0x00000004002c8947 */ /* 0x000fea0005000000 */
[----:B------:R-:W-:-:S04]  /*23e0*/  LOP3.LUT P2, RZ, R13, 0x7fffffff, RZ, 0xc0, !PT ;  /* 0x7fffffff0dff7812 */ /* 0x000fc8000784c0ff */
[----:B------:R-:W-:-:S13]  /*23f0*/  PLOP3.LUT P0, PT, P0, P2, PT, 0x2f, 0xf2 ;  /* 0x0000000000f2781c */ /* 0x000fda0000704577 */
[----:B------:R-:W-:Y:S05]  /*2400*/  @P0 BRA `(.L_x_33) ;  /* 0x0000000400180947 */ /* 0x000fea0003800000 */
[----:B------:R-:W-:-:S04]  /*2410*/  LOP3.LUT P0, RZ, R11, 0x7fffffff, RZ, 0xc0, !PT ;  /* 0x7fffffff0bff7812 */ /* 0x000fc8000780c0ff */
[----:B------:R-:W-:-:S13]  /*2420*/  PLOP3.LUT P0, PT, P1, P0, PT, 0x2f, 0xf2 ;  /* 0x0000000000f2781c */ /* 0x000fda0000f00577 */
[----:B------:R-:W-:Y:S05]  /*2430*/  @P0 BRA `(.L_x_34) ;  /* 0x0000000400000947 */ /* 0x000fea0003800000 */
[----:B------:R-:W-:Y:S02]  /*2440*/  ISETP.GE.AND P0, PT, R14, RZ, PT ;  /* 0x000000ff0e00720c */ /* 0x000fe40003f06270 */
[----:B------:R-:W-:-:S11]  /*2450*/  ISETP.GE.AND P1, PT, R15, RZ, PT ;  /* 0x000000ff0f00720c */ /* 0x000fd60003f26270 */
[----:B------:R-:W-:Y:S02]  /*2460*/  @P0 IMAD.MOV.U32 R9, RZ, RZ, RZ ;  /* 0x000000ffff090224 */ /* 0x000fe400078e00ff */
[----:B------:R-:W-:Y:S01]  /*2470*/  @!P0 FFMA R13, R0, 1.84467440737095516160e+19, RZ ;  /* 0x5f800000000d8823 */ /* 0x000fe200000000ff */
[----:B------:R-:W-:Y:S02]  /*2480*/  @!P0 IMAD.MOV.U32 R9, RZ, RZ, -0x40 ;  /* 0xffffffc0ff098424 */ /* 0x000fe400078e00ff */
[----:B------:R-:W-:Y:S02]  /*2490*/  @!P1 FFMA R11, R3, 1.84467440737095516160e+19, RZ ;  /* 0x5f800000030b9823 */ /* 0x000fe400000000ff */
[----:B------:R-:W-:-:S07]  /*24a0*/  @!P1 VIADD R9, R9, 0x40 ;  /* 0x0000004009099836 */ /* 0x000fce0000000000 */
.L_x_30:
[----:B------:R-:W-:Y:S01]  /*24b0*/  LEA R0, R10, 0xc0800000, 0x17 ;  /* 0xc08000000a007811 */ /* 0x000fe200078eb8ff */
[----:B------:R-:W-:Y:S01]  /*24c0*/  VIADD R12, R12, 0xffffff81 ;  /* 0xffffff810c0c7836 */ /* 0x000fe20000000000 */
[----:B------:R-:W-:Y:S03]  /*24d0*/  BSSY.RECONVERGENT B3, `(.L_x_35) ;  /* 0x0000035000037945 */ /* 0x000fe60003800200 */
[----:B------:R-:W-:Y:S01]  /*24e0*/  IMAD.IADD R11, R11, 0x1, -R0 ;  /* 0x000000010b0b7824 */ /* 0x000fe200078e0a00 */
[C---:B------:R-:W-:Y:S01]  /*24f0*/  IADD3 R10, PT, PT, R12.reuse, 0x7f, -R10 ;  /* 0x0000007f0c0a7810 */ /* 0x040fe20007ffe80a */
[----:B------:R-:W-:Y:S02]  /*2500*/  IMAD R0, R12, -0x800000, R13 ;  /* 0xff8000000c007824 */ /* 0x000fe400078e020d */
[----:B------:R-:W0:Y:S01]  /*2510*/  MUFU.RCP R3, R11 ;  /* 0x0000000b00037308 */ /* 0x000e220000001000 */
[----:B------:R-:W-:Y:S01]  /*2520*/  FADD.FTZ R15, -R11, -RZ ;  /* 0x800000ff0b0f7221 */ /* 0x000fe20000010100 */
[----:B------:R-:W-:-:S03]  /*2530*/  IMAD.IADD R10, R10, 0x1, R9 ;  /* 0x000000010a0a7824 */ /* 0x000fc600078e0209 */
[----:B0-----:R-:W-:-:S04]  /*2540*/  FFMA R14, R3, R15, 1 ;  /* 0x3f800000030e7423 */ /* 0x001fc8000000000f */
[----:B------:R-:W-:-:S04]  /*2550*/  FFMA R16, R3, R14, R3 ;  /* 0x0000000e03107223 */ /* 0x000fc80000000003 */
[----:B------:R-:W-:-:S04]  /*2560*/  FFMA R3, R0, R16, RZ ;  /* 0x0000001000037223 */ /* 0x000fc800000000ff */
[----:B------:R-:W-:-:S04]  /*2570*/  FFMA R14, R15, R3, R0 ;  /* 0x000000030f0e7223 */ /* 0x000fc80000000000 */
[----:B------:R-:W-:-:S04]  /*2580*/  FFMA R13, R16, R14, R3 ;  /* 0x0000000e100d7223 */ /* 0x000fc80000000003 */
[----:B------:R-:W-:-:S04]  /*2590*/  FFMA R14, R15, R13, R0 ;  /* 0x0000000d0f0e7223 */ /* 0x000fc80000000000 */
[----:B------:R-:W-:-:S05]  /*25a0*/  FFMA R0, R16, R14, R13 ;  /* 0x0000000e10007223 */ /* 0x000fca000000000d */
[----:B------:R-:W-:-:S04]  /*25b0*/  SHF.R.U32.HI R3, RZ, 0x17, R0 ;  /* 0x00000017ff037819 */ /* 0x000fc80000011600 */
[----:B------:R-:W-:-:S05]  /*25c0*/  LOP3.LUT R3, R3, 0xff, RZ, 0xc0, !PT ;  /* 0x000000ff03037812 */ /* 0x000fca00078ec0ff */
[----:B------:R-:W-:-:S04]  /*25d0*/  IMAD.IADD R11, R3, 0x1, R10 ;  /* 0x00000001030b7824 */ /* 0x000fc800078e020a */
[----:B------:R-:W-:-:S05]  /*25e0*/  VIADD R3, R11, 0xffffffff ;  /* 0xffffffff0b037836 */ /* 0x000fca0000000000 */
[----:B------:R-:W-:-:S13]  /*25f0*/  ISETP.GE.U32.AND P0, PT, R3, 0xfe, PT ;  /* 0x000000fe0300780c */ /* 0x000fda0003f06070 */
[----:B------:R-:W-:Y:S05]  /*2600*/  @!P0 BRA `(.L_x_36) ;  /* 0x0000000000808947 */ /* 0x000fea0003800000 */
[----:B------:R-:W-:-:S13]  /*2610*/  ISETP.GT.AND P0, PT, R11, 0xfe, PT ;  /* 0x000000fe0b00780c */ /* 0x000fda0003f04270 */
[----:B------:R-:W-:Y:S05]  /*2620*/  @P0 BRA `(.L_x_37) ;  /* 0x00000000006c0947 */ /* 0x000fea0003800000 */
[----:B------:R-:W-:-:S13]  /*2630*/  ISETP.GE.AND P0, PT, R11, 0x1, PT ;  /* 0x000000010b00780c */ /* 0x000fda0003f06270 */
[----:B------:R-:W-:Y:S05]  /*2640*/  @P0 BRA `(.L_x_38) ;  /* 0x0000000000740947 */ /* 0x000fea0003800000 */
[----:B------:R-:W-:Y:S02]  /*2650*/  ISETP.GE.AND P0, PT, R11, -0x18, PT ;  /* 0xffffffe80b00780c */ /* 0x000fe40003f06270 */
[----:B------:R-:W-:-:S11]  /*2660*/  LOP3.LUT R0, R0, 0x80000000, RZ, 0xc0, !PT ;  /* 0x8000000000007812 */ /* 0x000fd600078ec0ff */
[----:B------:R-:W-:Y:S05]  /*2670*/  @!P0 BRA `(.L_x_38) ;  /* 0x0000000000688947 */ /* 0x000fea0003800000 */
[CCC-:B------:R-:W-:Y:S01]  /*2680*/  FFMA.RZ R3, R16.reuse, R14.reuse, R13.reuse ;  /* 0x0000000e10037223 */ /* 0x1c0fe2000000c00d */
[C---:B------:R-:W-:Y:S02]  /*2690*/  VIADD R12, R11.reuse, 0x20 ;  /* 0x000000200b0c7836 */ /* 0x040fe40000000000 */
[CCC-:B------:R-:W-:Y:S01]  /*26a0*/  FFMA.RM R10, R16.reuse, R14.reuse, R13.reuse ;  /* 0x0000000e100a7223 */ /* 0x1c0fe2000000400d */
[----:B------:R-:W-:Y:S02]  /*26b0*/  ISETP.NE.AND P2, PT, R11, RZ, PT ;  /* 0x000000ff0b00720c */ /* 0x000fe40003f45270 */
[----:B------:R-:W-:Y:S01]  /*26c0*/  LOP3.LUT R9, R3, 0x7fffff, RZ, 0xc0, !PT ;  /* 0x007fffff03097812 */ /* 0x000fe200078ec0ff */
[----:B------:R-:W-:Y:S01]  /*26d0*/  FFMA.RP R3, R16, R14, R13 ;  /* 0x0000000e10037223 */ /* 0x000fe2000000800d */
[----:B------:R-:W-:Y:S01]  /*26e0*/  ISETP.NE.AND P1, PT, R11, RZ, PT ;  /* 0x000000ff0b00720c */ /* 0x000fe20003f25270 */
[----:B------:R-:W-:Y:S01]  /*26f0*/  IMAD.MOV R11, RZ, RZ, -R11 ;  /* 0x000000ffff0b7224 */ /* 0x000fe200078e0a0b */
[----:B------:R-:W-:-:S02]  /*2700*/  LOP3.LUT R9, R9, 0x800000, RZ, 0xfc, !PT ;  /* 0x0080000009097812 */ /* 0x000fc400078efcff */
[----:B------:R-:W-:Y:S02]  /*2710*/  FSETP.NEU.FTZ.AND P0, PT, R3, R10, PT ;  /* 0x0000000a0300720b */ /* 0x000fe40003f1d000 */
[----:B------:R-:W-:Y:S02]  /*2720*/  SHF.L.U32 R12, R9, R12, RZ ;  /* 0x0000000c090c7219 */ /* 0x000fe400000006ff */
[----:B------:R-:W-:Y:S02]  /*2730*/  SEL R10, R11, RZ, P2 ;  /* 0x000000ff0b0a7207 */ /* 0x000fe40001000000 */
[----:B------:R-:W-:Y:S02]  /*2740*/  ISETP.NE.AND P1, PT, R12, RZ, P1 ;  /* 0x000000ff0c00720c */ /* 0x000fe40000f25270 */
[----:B------:R-:W-:Y:S02]  /*2750*/  SHF.R.U32.HI R10, RZ, R10, R9 ;  /* 0x0000000aff0a7219 */ /* 0x000fe40000011609 */
[----:B------:R-:W-:-:S02]  /*2760*/  PLOP3.LUT P0, PT, P0, P1, PT, 0xf8, 0x8f ;  /* 0x00000000008f781c */ /* 0x000fc40000703f70 */
[----:B------:R-:W-:Y:S02]  /*2770*/  SHF.R.U32.HI R12, RZ, 0x1, R10 ;  /* 0x00000001ff0c7819 */ /* 0x000fe4000001160a */
[----:B------:R-:W-:-:S04]  /*2780*/  SEL R3, RZ, 0x1, !P0 ;  /* 0x00000001ff037807 */ /* 0x000fc80004000000 */
[----:B------:R-:W-:-:S04]  /*2790*/  LOP3.LUT R3, R3, 0x1, R12, 0xf8, !PT ;  /* 0x0000000103037812 */ /* 0x000fc800078ef80c */
[----:B------:R-:W-:-:S05]  /*27a0*/  LOP3.LUT R3, R3, R10, RZ, 0xc0, !PT ;  /* 0x0000000a03037212 */ /* 0x000fca00078ec0ff */
[----:B------:R-:W-:-:S05]  /*27b0*/  IMAD.IADD R3, R12, 0x1, R3 ;  /* 0x000000010c037824 */ /* 0x000fca00078e0203 */
[----:B------:R-:W-:Y:S01]  /*27c0*/  LOP3.LUT R0, R3, R0, RZ, 0xfc, !PT ;  /* 0x0000000003007212 */ /* 0x000fe200078efcff */
[----:B------:R-:W-:Y:S06]  /*27d0*/  BRA `(.L_x_38) ;  /* 0x0000000000107947 */ /* 0x000fec0003800000 */
.L_x_37:
[----:B------:R-:W-:-:S04]  /*27e0*/  LOP3.LUT R0, R0, 0x80000000, RZ, 0xc0, !PT ;  /* 0x8000000000007812 */ /* 0x000fc800078ec0ff */
[----:B------:R-:W-:Y:S01]  /*27f0*/  LOP3.LUT R0, R0, 0x7f800000, RZ, 0xfc, !PT ;  /* 0x7f80000000007812 */ /* 0x000fe200078efcff */
[----:B------:R-:W-:Y:S06]  /*2800*/  BRA `(.L_x_38) ;  /* 0x0000000000047947 */ /* 0x000fec0003800000 */
.L_x_36:
[----:B------:R-:W-:-:S07]  /*2810*/  IMAD R0, R10, 0x800000, R0 ;  /* 0x008000000a007824 */ /* 0x000fce00078e0200 */
.L_x_38:
[----:B------:R-:W-:Y:S05]  /*2820*/  BSYNC.RECONVERGENT B3 ;  /* 0x0000000000037941 */ /* 0x000fea0003800200 */
.L_x_35:
[----:B------:R-:W-:Y:S05]  /*2830*/  BRA `(.L_x_39) ;  /* 0x0000000000207947 */ /* 0x000fea0003800000 */
.L_x_34:
[----:B------:R-:W-:-:S04]  /*2840*/  LOP3.LUT R0, R11, 0x80000000, R13, 0x48, !PT ;  /* 0x800000000b007812 */ /* 0x000fc800078e480d */
[----:B------:R-:W-:Y:S01]  /*2850*/  LOP3.LUT R0, R0, 0x7f800000, RZ, 0xfc, !PT ;  /* 0x7f80000000007812 */ /* 0x000fe200078efcff */
[----:B------:R-:W-:Y:S06]  /*2860*/  BRA `(.L_x_39) ;  /* 0x0000000000147947 */ /* 0x000fec0003800000 */
.L_x_33:
[----:B------:R-:W-:Y:S01]  /*2870*/  LOP3.LUT R0, R11, 0x80000000, R13, 0x48, !PT ;  /* 0x800000000b007812 */ /* 0x000fe200078e480d */
[----:B------:R-:W-:Y:S06]  /*2880*/  BRA `(.L_x_39) ;  /* 0x00000000000c7947 */ /* 0x000fec0003800000 */
.L_x_32:
[----:B------:R-:W0:Y:S01]  /*2890*/  MUFU.RSQ R0, -QNAN ;  /* 0xffc0000000007908 */ /* 0x000e220000001400 */
[----:B------:R-:W-:Y:S05]  /*28a0*/  BRA `(.L_x_39) ;  /* 0x0000000000047947 */ /* 0x000fea0003800000 */
.L_x_31:
[----:B------:R-:W-:-:S07]  /*28b0*/  FADD.FTZ R0, R0, R3 ;  /* 0x0000000300007221 */ /* 0x000fce0000010000 */
.L_x_39:
[----:B------:R-:W-:Y:S05]  /*28c0*/  BSYNC.RECONVERGENT B2 ;  /* 0x0000000000027941 */ /* 0x000fea0003800200 */
.L_x_29:
[----:B------:R-:W-:-:S04]  /*28d0*/  IMAD.MOV.U32 R9, RZ, RZ, 0x0 ;  /* 0x00000000ff097424 */ /* 0x000fc800078e00ff */
[----:B0-----:R-:W-:Y:S05]  /*28e0*/  RET.REL.NODEC R8 `(_Z20process_image_kernelPhS_) ;  /* 0xffffffd408c47950 */ /* 0x001fea0003c3ffff */
.L_x_40:
[----:B------:R-:W-:-:S00]  /*28f0*/  BRA `(.L_x_40) ;  /* 0xfffffffc00fc7947 */ /* 0x000fc0000383ffff */
[----:B------:R-:W-:-:S00]  /*2900*/  NOP ;  /* 0x0000000000007918 */ /* 0x000fc00000000000 */
[----:B------:R-:W-:-:S00]  /*2910*/  NOP ;  /* 0x0000000000007918 */ /* 0x000fc00000000000 */
[----:B------:R-:W-:-:S00]  /*2920*/  NOP ;  /* 0x0000000000007918 */ /* 0x000fc00000000000 */
[----:B------:R-:W-:-:S00]  /*2930*/  NOP ;  /* 0x0000000000007918 */ /* 0x000fc00000000000 */
[----:B------:R-:W-:-:S00]  /*2940*/  NOP ;  /* 0x0000000000007918 */ /* 0x000fc00000000000 */
[----:B------:R-:W-:-:S00]  /*2950*/  NOP ;  /* 0x0000000000007918 */ /* 0x000fc00000000000 */
[----:B------:R-:W-:-:S00]  /*2960*/  NOP ;  /* 0x0000000000007918 */ /* 0x000fc00000000000 */
[----:B------:R-:W-:-:S00]  /*2970*/  NOP ;  /* 0x0000000000007918 */ /* 0x000fc00000000000 */
.L_x_42:


//--------------------- .nv.shared._Z20process_image_kernelPhS_ --------------------------
	.section	.nv.shared._Z20process_image_kernelPhS_,"aw",@nobits
	.sectionflags	@""
	.align	4
.nv.shared._Z20process_image_kernelPhS_:
	.zero		3328


//--------------------- .nv.shared.reserved.0     --------------------------
	.section	.nv.shared.reserved.0,"aw",@nobits
	.weak		__nv_reservedSMEM_offset_0_alias
	.size		__nv_reservedSMEM_offset_0_alias, 0, 64
	.other		__nv_reservedSMEM_offset_0_alias,@"STO_CUDA_RESERVED_SHARED STV_DEFAULT"
__nv_reservedSMEM_offset_0_alias:
	.zero		0
	.zero		64


//--------------------- .nv.constant0._Z20process_image_kernelPhS_ --------------------------
	.section	.nv.constant0._Z20process_image_kernelPhS_,"a",@progbits
	.sectionflags	@""
	.align	4
.nv.constant0._Z20process_image_kernelPhS_:
	.zero		912


//--------------------- SYMBOLS --------------------------

	.type		.nv.reservedSmem.offset0,@object
	.size		.nv.reservedSmem.offset0,0x4
	.type		.nv.reservedSmem.cap,@object
	.size		.nv.reservedSmem.cap,0x4
